//
// Generated by NVIDIA NVVM Compiler
//
// Compiler Build ID: CL-36424714
// Cuda compilation tools, release 13.0, V13.0.88
// Based on NVVM 20.0.0
//

.version 9.0
.target sm_100
.address_size 64

	// .globl	encode_spikes_rate
// _ZZ17compute_coherenceE12shared_state has been demoted

.visible .entry encode_spikes_rate(
	.param .u64 .ptr .align 1 encode_spikes_rate_param_0,
	.param .u64 .ptr .align 1 encode_spikes_rate_param_1,
	.param .u64 .ptr .align 1 encode_spikes_rate_param_2,
	.param .u32 encode_spikes_rate_param_3,
	.param .u32 encode_spikes_rate_param_4,
	.param .f32 encode_spikes_rate_param_5,
	.param .f32 encode_spikes_rate_param_6,
	.param .f32 encode_spikes_rate_param_7,
	.param .u64 encode_spikes_rate_param_8
)
{
	.reg .pred 	%p<10>;
	.reg .b32 	%r<23>;
	.reg .b32 	%f<40>;
	.reg .b64 	%rd<24>;

	ld.param.u64 	%rd7, [encode_spikes_rate_param_0];
	ld.param.u64 	%rd8, [encode_spikes_rate_param_1];
	ld.param.u64 	%rd9, [encode_spikes_rate_param_2];
	ld.param.u32 	%r8, [encode_spikes_rate_param_3];
	ld.param.u32 	%r7, [encode_spikes_rate_param_4];
	ld.param.f32 	%f5, [encode_spikes_rate_param_5];
	ld.param.f32 	%f6, [encode_spikes_rate_param_6];
	ld.param.f32 	%f7, [encode_spikes_rate_param_7];
	ld.param.u64 	%rd10, [encode_spikes_rate_param_8];
	mov.u32 	%r9, %ctaid.x;
	mov.u32 	%r10, %ntid.x;
	mov.u32 	%r11, %tid.x;
	mad.lo.s32 	%r1, %r9, %r10, %r11;
	setp.ge.u32 	%p1, %r1, %r8;
	@%p1 bra 	$L__BB0_7;
	cvta.to.global.u64 	%rd11, %rd7;
	rem.u32 	%r13, %r1, %r7;
	mul.wide.u32 	%rd12, %r13, 4;
	add.s64 	%rd13, %rd11, %rd12;
	ld.global.f32 	%f8, [%rd13];
	max.f32 	%f9, %f8, 0f00000000;
	min.f32 	%f10, %f9, 0f3F800000;
	sub.f32 	%f11, %f6, %f7;
	fma.rn.f32 	%f1, %f11, %f10, %f7;
	cvt.u64.u32 	%rd1, %r1;
	setp.leu.f32 	%p2, %f5, 0f00000000;
	mov.b32 	%r21, 0;
	@%p2 bra 	$L__BB0_6;
	mov.f32 	%f13, 0f447A0000;
	div.rn.f32 	%f2, %f13, %f1;
	cvta.to.global.u64 	%rd2, %rd8;
	mul.lo.s32 	%r2, %r1, 1000;
	add.s64 	%rd23, %rd10, %rd1;
	mov.f32 	%f39, 0f00000000;
	mov.b32 	%r21, 0;
$L__BB0_3:
	mul.hi.u64 	%rd14, %rd23, 4835703278458516699;
	shr.u64 	%rd15, %rd14, 18;
	mul.lo.s64 	%rd16, %rd15, 1000000;
	sub.s64 	%rd17, %rd23, %rd16;
	cvt.rn.f32.u64 	%f14, %rd17;
	div.rn.f32 	%f15, %f14, 0fC9742400;
	mul.lo.s64 	%rd5, %rd23, 1103515245;
	add.f32 	%f16, %f15, 0f3F800000;
	setp.lt.f32 	%p3, %f16, 0f00800000;
	mul.f32 	%f17, %f16, 0f4B000000;
	selp.f32 	%f18, %f17, %f16, %p3;
	selp.f32 	%f19, 0fC1B80000, 0f00000000, %p3;
	mov.b32 	%r15, %f18;
	add.s32 	%r16, %r15, -1059760811;
	and.b32  	%r17, %r16, -8388608;
	sub.s32 	%r18, %r15, %r17;
	mov.b32 	%f20, %r18;
	cvt.rn.f32.s32 	%f21, %r17;
	fma.rn.f32 	%f22, %f21, 0f34000000, %f19;
	add.f32 	%f23, %f20, 0fBF800000;
	fma.rn.f32 	%f24, %f23, 0fBE055027, 0f3E1039F6;
	fma.rn.f32 	%f25, %f24, %f23, 0fBDF8CDCC;
	fma.rn.f32 	%f26, %f25, %f23, 0f3E0F2955;
	fma.rn.f32 	%f27, %f26, %f23, 0fBE2AD8B9;
	fma.rn.f32 	%f28, %f27, %f23, 0f3E4CED0B;
	fma.rn.f32 	%f29, %f28, %f23, 0fBE7FFF22;
	fma.rn.f32 	%f30, %f29, %f23, 0f3EAAAA78;
	fma.rn.f32 	%f31, %f30, %f23, 0fBF000000;
	mul.f32 	%f32, %f23, %f31;
	fma.rn.f32 	%f33, %f32, %f23, %f23;
	fma.rn.f32 	%f34, %f22, 0f3F317218, %f33;
	setp.gt.u32 	%p4, %r15, 2139095039;
	fma.rn.f32 	%f35, %f18, 0f7F800000, 0f7F800000;
	selp.f32 	%f36, %f35, %f34, %p4;
	setp.eq.f32 	%p5, %f18, 0f00000000;
	selp.f32 	%f37, 0fFF800000, %f36, %p5;
	mul.f32 	%f38, %f2, %f37;
	sub.f32 	%f39, %f39, %f38;
	setp.geu.f32 	%p6, %f39, %f5;
	@%p6 bra 	$L__BB0_5;
	add.s32 	%r19, %r21, %r2;
	mul.wide.u32 	%rd18, %r19, 4;
	add.s64 	%rd19, %rd2, %rd18;
	st.global.f32 	[%rd19], %f39;
	add.s32 	%r21, %r21, 1;
$L__BB0_5:
	setp.lt.f32 	%p7, %f39, %f5;
	setp.lt.u32 	%p8, %r21, 1000;
	and.pred  	%p9, %p7, %p8;
	add.s64 	%rd23, %rd5, 12345;
	@%p9 bra 	$L__BB0_3;
$L__BB0_6:
	cvta.to.global.u64 	%rd20, %rd9;
	shl.b64 	%rd21, %rd1, 2;
	add.s64 	%rd22, %rd20, %rd21;
	st.global.u32 	[%rd22], %r21;
$L__BB0_7:
	ret;

}
	// .globl	reservoir_update
.visible .entry reservoir_update(
	.param .u64 .ptr .align 1 reservoir_update_param_0,
	.param .u64 .ptr .align 1 reservoir_update_param_1,
	.param .u64 .ptr .align 1 reservoir_update_param_2,
	.param .u64 .ptr .align 1 reservoir_update_param_3,
	.param .u64 .ptr .align 1 reservoir_update_param_4,
	.param .u32 reservoir_update_param_5,
	.param .u32 reservoir_update_param_6,
	.param .f32 reservoir_update_param_7,
	.param .f32 reservoir_update_param_8
)
{
	.reg .pred 	%p<21>;
	.reg .b32 	%r<115>;
	.reg .b32 	%f<245>;
	.reg .b64 	%rd<152>;

	ld.param.u64 	%rd12, [reservoir_update_param_0];
	ld.param.u64 	%rd13, [reservoir_update_param_1];
	ld.param.u64 	%rd14, [reservoir_update_param_2];
	ld.param.u64 	%rd15, [reservoir_update_param_3];
	ld.param.u64 	%rd11, [reservoir_update_param_4];
	ld.param.u32 	%r38, [reservoir_update_param_5];
	ld.param.u32 	%r39, [reservoir_update_param_6];
	ld.param.f32 	%f27, [reservoir_update_param_7];
	ld.param.f32 	%f28, [reservoir_update_param_8];
	cvta.to.global.u64 	%rd1, %rd12;
	cvta.to.global.u64 	%rd2, %rd14;
	cvta.to.global.u64 	%rd3, %rd15;
	cvta.to.global.u64 	%rd4, %rd13;
	mov.u32 	%r40, %ctaid.x;
	mov.u32 	%r41, %ntid.x;
	mov.u32 	%r42, %tid.x;
	mad.lo.s32 	%r1, %r40, %r41, %r42;
	setp.ge.u32 	%p1, %r1, %r38;
	@%p1 bra 	$L__BB1_27;
	setp.eq.s32 	%p2, %r39, 0;
	mov.f32 	%f234, 0f00000000;
	@%p2 bra 	$L__BB1_14;
	mul.lo.s32 	%r2, %r39, %r1;
	and.b32  	%r3, %r39, 15;
	setp.lt.u32 	%p3, %r39, 16;
	mov.f32 	%f234, 0f00000000;
	mov.b32 	%r103, 0;
	@%p3 bra 	$L__BB1_5;
	and.b32  	%r103, %r39, -16;
	mov.f32 	%f234, 0f00000000;
	mov.b32 	%r108, 0;
$L__BB1_4:
	.pragma "nounroll";
	add.s32 	%r45, %r108, %r2;
	mul.wide.u32 	%rd16, %r45, 4;
	add.s64 	%rd17, %rd2, %rd16;
	ld.global.f32 	%f33, [%rd17];
	mul.wide.u32 	%rd18, %r108, 4;
	add.s64 	%rd19, %rd1, %rd18;
	ld.global.f32 	%f34, [%rd19];
	fma.rn.f32 	%f35, %f33, %f34, %f234;
	add.s32 	%r46, %r45, 1;
	mul.wide.u32 	%rd20, %r46, 4;
	add.s64 	%rd21, %rd2, %rd20;
	ld.global.f32 	%f36, [%rd21];
	ld.global.f32 	%f37, [%rd19+4];
	fma.rn.f32 	%f38, %f36, %f37, %f35;
	add.s32 	%r47, %r45, 2;
	mul.wide.u32 	%rd22, %r47, 4;
	add.s64 	%rd23, %rd2, %rd22;
	ld.global.f32 	%f39, [%rd23];
	ld.global.f32 	%f40, [%rd19+8];
	fma.rn.f32 	%f41, %f39, %f40, %f38;
	add.s32 	%r48, %r45, 3;
	mul.wide.u32 	%rd24, %r48, 4;
	add.s64 	%rd25, %rd2, %rd24;
	ld.global.f32 	%f42, [%rd25];
	ld.global.f32 	%f43, [%rd19+12];
	fma.rn.f32 	%f44, %f42, %f43, %f41;
	add.s32 	%r49, %r45, 4;
	mul.wide.u32 	%rd26, %r49, 4;
	add.s64 	%rd27, %rd2, %rd26;
	ld.global.f32 	%f45, [%rd27];
	ld.global.f32 	%f46, [%rd19+16];
	fma.rn.f32 	%f47, %f45, %f46, %f44;
	add.s32 	%r50, %r45, 5;
	mul.wide.u32 	%rd28, %r50, 4;
	add.s64 	%rd29, %rd2, %rd28;
	ld.global.f32 	%f48, [%rd29];
	ld.global.f32 	%f49, [%rd19+20];
	fma.rn.f32 	%f50, %f48, %f49, %f47;
	add.s32 	%r51, %r45, 6;
	mul.wide.u32 	%rd30, %r51, 4;
	add.s64 	%rd31, %rd2, %rd30;
	ld.global.f32 	%f51, [%rd31];
	ld.global.f32 	%f52, [%rd19+24];
	fma.rn.f32 	%f53, %f51, %f52, %f50;
	add.s32 	%r52, %r45, 7;
	mul.wide.u32 	%rd32, %r52, 4;
	add.s64 	%rd33, %rd2, %rd32;
	ld.global.f32 	%f54, [%rd33];
	ld.global.f32 	%f55, [%rd19+28];
	fma.rn.f32 	%f56, %f54, %f55, %f53;
	add.s32 	%r53, %r45, 8;
	mul.wide.u32 	%rd34, %r53, 4;
	add.s64 	%rd35, %rd2, %rd34;
	ld.global.f32 	%f57, [%rd35];
	ld.global.f32 	%f58, [%rd19+32];
	fma.rn.f32 	%f59, %f57, %f58, %f56;
	add.s32 	%r54, %r45, 9;
	mul.wide.u32 	%rd36, %r54, 4;
	add.s64 	%rd37, %rd2, %rd36;
	ld.global.f32 	%f60, [%rd37];
	ld.global.f32 	%f61, [%rd19+36];
	fma.rn.f32 	%f62, %f60, %f61, %f59;
	add.s32 	%r55, %r45, 10;
	mul.wide.u32 	%rd38, %r55, 4;
	add.s64 	%rd39, %rd2, %rd38;
	ld.global.f32 	%f63, [%rd39];
	ld.global.f32 	%f64, [%rd19+40];
	fma.rn.f32 	%f65, %f63, %f64, %f62;
	add.s32 	%r56, %r45, 11;
	mul.wide.u32 	%rd40, %r56, 4;
	add.s64 	%rd41, %rd2, %rd40;
	ld.global.f32 	%f66, [%rd41];
	ld.global.f32 	%f67, [%rd19+44];
	fma.rn.f32 	%f68, %f66, %f67, %f65;
	add.s32 	%r57, %r45, 12;
	mul.wide.u32 	%rd42, %r57, 4;
	add.s64 	%rd43, %rd2, %rd42;
	ld.global.f32 	%f69, [%rd43];
	ld.global.f32 	%f70, [%rd19+48];
	fma.rn.f32 	%f71, %f69, %f70, %f68;
	add.s32 	%r58, %r45, 13;
	mul.wide.u32 	%rd44, %r58, 4;
	add.s64 	%rd45, %rd2, %rd44;
	ld.global.f32 	%f72, [%rd45];
	ld.global.f32 	%f73, [%rd19+52];
	fma.rn.f32 	%f74, %f72, %f73, %f71;
	add.s32 	%r59, %r45, 14;
	mul.wide.u32 	%rd46, %r59, 4;
	add.s64 	%rd47, %rd2, %rd46;
	ld.global.f32 	%f75, [%rd47];
	ld.global.f32 	%f76, [%rd19+56];
	fma.rn.f32 	%f77, %f75, %f76, %f74;
	add.s32 	%r60, %r45, 15;
	mul.wide.u32 	%rd48, %r60, 4;
	add.s64 	%rd49, %rd2, %rd48;
	ld.global.f32 	%f78, [%rd49];
	ld.global.f32 	%f79, [%rd19+60];
	fma.rn.f32 	%f234, %f78, %f79, %f77;
	add.s32 	%r108, %r108, 16;
	setp.eq.s32 	%p4, %r108, %r103;
	@%p4 bra 	$L__BB1_5;
	bra.uni 	$L__BB1_4;
$L__BB1_5:
	setp.eq.s32 	%p5, %r3, 0;
	@%p5 bra 	$L__BB1_14;
	and.b32  	%r6, %r39, 7;
	setp.lt.u32 	%p6, %r3, 8;
	@%p6 bra 	$L__BB1_8;
	add.s32 	%r61, %r103, %r2;
	mul.wide.u32 	%rd50, %r61, 4;
	add.s64 	%rd51, %rd2, %rd50;
	ld.global.f32 	%f81, [%rd51];
	mul.wide.u32 	%rd52, %r103, 4;
	add.s64 	%rd53, %rd1, %rd52;
	ld.global.f32 	%f82, [%rd53];
	fma.rn.f32 	%f83, %f81, %f82, %f234;
	add.s32 	%r62, %r61, 1;
	mul.wide.u32 	%rd54, %r62, 4;
	add.s64 	%rd55, %rd2, %rd54;
	ld.global.f32 	%f84, [%rd55];
	ld.global.f32 	%f85, [%rd53+4];
	fma.rn.f32 	%f86, %f84, %f85, %f83;
	add.s32 	%r63, %r61, 2;
	mul.wide.u32 	%rd56, %r63, 4;
	add.s64 	%rd57, %rd2, %rd56;
	ld.global.f32 	%f87, [%rd57];
	ld.global.f32 	%f88, [%rd53+8];
	fma.rn.f32 	%f89, %f87, %f88, %f86;
	add.s32 	%r64, %r61, 3;
	mul.wide.u32 	%rd58, %r64, 4;
	add.s64 	%rd59, %rd2, %rd58;
	ld.global.f32 	%f90, [%rd59];
	ld.global.f32 	%f91, [%rd53+12];
	fma.rn.f32 	%f92, %f90, %f91, %f89;
	add.s32 	%r65, %r61, 4;
	mul.wide.u32 	%rd60, %r65, 4;
	add.s64 	%rd61, %rd2, %rd60;
	ld.global.f32 	%f93, [%rd61];
	ld.global.f32 	%f94, [%rd53+16];
	fma.rn.f32 	%f95, %f93, %f94, %f92;
	add.s32 	%r66, %r61, 5;
	mul.wide.u32 	%rd62, %r66, 4;
	add.s64 	%rd63, %rd2, %rd62;
	ld.global.f32 	%f96, [%rd63];
	ld.global.f32 	%f97, [%rd53+20];
	fma.rn.f32 	%f98, %f96, %f97, %f95;
	add.s32 	%r67, %r61, 6;
	mul.wide.u32 	%rd64, %r67, 4;
	add.s64 	%rd65, %rd2, %rd64;
	ld.global.f32 	%f99, [%rd65];
	ld.global.f32 	%f100, [%rd53+24];
	fma.rn.f32 	%f101, %f99, %f100, %f98;
	add.s32 	%r68, %r61, 7;
	mul.wide.u32 	%rd66, %r68, 4;
	add.s64 	%rd67, %rd2, %rd66;
	ld.global.f32 	%f102, [%rd67];
	ld.global.f32 	%f103, [%rd53+28];
	fma.rn.f32 	%f234, %f102, %f103, %f101;
	add.s32 	%r103, %r103, 8;
$L__BB1_8:
	setp.eq.s32 	%p7, %r6, 0;
	@%p7 bra 	$L__BB1_14;
	and.b32  	%r9, %r39, 3;
	setp.lt.u32 	%p8, %r6, 4;
	@%p8 bra 	$L__BB1_11;
	add.s32 	%r69, %r103, %r2;
	mul.wide.u32 	%rd68, %r69, 4;
	add.s64 	%rd69, %rd2, %rd68;
	ld.global.f32 	%f105, [%rd69];
	mul.wide.u32 	%rd70, %r103, 4;
	add.s64 	%rd71, %rd1, %rd70;
	ld.global.f32 	%f106, [%rd71];
	fma.rn.f32 	%f107, %f105, %f106, %f234;
	add.s32 	%r70, %r69, 1;
	mul.wide.u32 	%rd72, %r70, 4;
	add.s64 	%rd73, %rd2, %rd72;
	ld.global.f32 	%f108, [%rd73];
	ld.global.f32 	%f109, [%rd71+4];
	fma.rn.f32 	%f110, %f108, %f109, %f107;
	add.s32 	%r71, %r69, 2;
	mul.wide.u32 	%rd74, %r71, 4;
	add.s64 	%rd75, %rd2, %rd74;
	ld.global.f32 	%f111, [%rd75];
	ld.global.f32 	%f112, [%rd71+8];
	fma.rn.f32 	%f113, %f111, %f112, %f110;
	add.s32 	%r72, %r69, 3;
	mul.wide.u32 	%rd76, %r72, 4;
	add.s64 	%rd77, %rd2, %rd76;
	ld.global.f32 	%f114, [%rd77];
	ld.global.f32 	%f115, [%rd71+12];
	fma.rn.f32 	%f234, %f114, %f115, %f113;
	add.s32 	%r103, %r103, 4;
$L__BB1_11:
	setp.eq.s32 	%p9, %r9, 0;
	@%p9 bra 	$L__BB1_14;
	mul.wide.u32 	%rd78, %r103, 4;
	add.s64 	%rd150, %rd1, %rd78;
	add.s32 	%r107, %r103, %r2;
	neg.s32 	%r106, %r9;
$L__BB1_13:
	.pragma "nounroll";
	mul.wide.u32 	%rd79, %r107, 4;
	add.s64 	%rd80, %rd2, %rd79;
	ld.global.f32 	%f116, [%rd80];
	ld.global.f32 	%f117, [%rd150];
	fma.rn.f32 	%f234, %f116, %f117, %f234;
	add.s64 	%rd150, %rd150, 4;
	add.s32 	%r107, %r107, 1;
	add.s32 	%r106, %r106, 1;
	setp.ne.s32 	%p10, %r106, 0;
	@%p10 bra 	$L__BB1_13;
$L__BB1_14:
	mul.lo.s32 	%r18, %r38, %r1;
	and.b32  	%r19, %r38, 15;
	setp.lt.u32 	%p11, %r38, 16;
	mov.f32 	%f244, 0f00000000;
	mov.b32 	%r110, 0;
	@%p11 bra 	$L__BB1_17;
	and.b32  	%r110, %r38, -16;
	mov.f32 	%f244, 0f00000000;
	mov.b32 	%r109, 0;
$L__BB1_16:
	.pragma "nounroll";
	add.s32 	%r75, %r109, %r18;
	mul.wide.u32 	%rd81, %r75, 4;
	add.s64 	%rd82, %rd3, %rd81;
	ld.global.f32 	%f121, [%rd82];
	mul.wide.u32 	%rd83, %r109, 4;
	add.s64 	%rd84, %rd4, %rd83;
	ld.global.f32 	%f122, [%rd84];
	fma.rn.f32 	%f123, %f121, %f122, %f244;
	add.s32 	%r76, %r75, 1;
	mul.wide.u32 	%rd85, %r76, 4;
	add.s64 	%rd86, %rd3, %rd85;
	ld.global.f32 	%f124, [%rd86];
	ld.global.f32 	%f125, [%rd84+4];
	fma.rn.f32 	%f126, %f124, %f125, %f123;
	add.s32 	%r77, %r75, 2;
	mul.wide.u32 	%rd87, %r77, 4;
	add.s64 	%rd88, %rd3, %rd87;
	ld.global.f32 	%f127, [%rd88];
	ld.global.f32 	%f128, [%rd84+8];
	fma.rn.f32 	%f129, %f127, %f128, %f126;
	add.s32 	%r78, %r75, 3;
	mul.wide.u32 	%rd89, %r78, 4;
	add.s64 	%rd90, %rd3, %rd89;
	ld.global.f32 	%f130, [%rd90];
	ld.global.f32 	%f131, [%rd84+12];
	fma.rn.f32 	%f132, %f130, %f131, %f129;
	add.s32 	%r79, %r75, 4;
	mul.wide.u32 	%rd91, %r79, 4;
	add.s64 	%rd92, %rd3, %rd91;
	ld.global.f32 	%f133, [%rd92];
	ld.global.f32 	%f134, [%rd84+16];
	fma.rn.f32 	%f135, %f133, %f134, %f132;
	add.s32 	%r80, %r75, 5;
	mul.wide.u32 	%rd93, %r80, 4;
	add.s64 	%rd94, %rd3, %rd93;
	ld.global.f32 	%f136, [%rd94];
	ld.global.f32 	%f137, [%rd84+20];
	fma.rn.f32 	%f138, %f136, %f137, %f135;
	add.s32 	%r81, %r75, 6;
	mul.wide.u32 	%rd95, %r81, 4;
	add.s64 	%rd96, %rd3, %rd95;
	ld.global.f32 	%f139, [%rd96];
	ld.global.f32 	%f140, [%rd84+24];
	fma.rn.f32 	%f141, %f139, %f140, %f138;
	add.s32 	%r82, %r75, 7;
	mul.wide.u32 	%rd97, %r82, 4;
	add.s64 	%rd98, %rd3, %rd97;
	ld.global.f32 	%f142, [%rd98];
	ld.global.f32 	%f143, [%rd84+28];
	fma.rn.f32 	%f144, %f142, %f143, %f141;
	add.s32 	%r83, %r75, 8;
	mul.wide.u32 	%rd99, %r83, 4;
	add.s64 	%rd100, %rd3, %rd99;
	ld.global.f32 	%f145, [%rd100];
	ld.global.f32 	%f146, [%rd84+32];
	fma.rn.f32 	%f147, %f145, %f146, %f144;
	add.s32 	%r84, %r75, 9;
	mul.wide.u32 	%rd101, %r84, 4;
	add.s64 	%rd102, %rd3, %rd101;
	ld.global.f32 	%f148, [%rd102];
	ld.global.f32 	%f149, [%rd84+36];
	fma.rn.f32 	%f150, %f148, %f149, %f147;
	add.s32 	%r85, %r75, 10;
	mul.wide.u32 	%rd103, %r85, 4;
	add.s64 	%rd104, %rd3, %rd103;
	ld.global.f32 	%f151, [%rd104];
	ld.global.f32 	%f152, [%rd84+40];
	fma.rn.f32 	%f153, %f151, %f152, %f150;
	add.s32 	%r86, %r75, 11;
	mul.wide.u32 	%rd105, %r86, 4;
	add.s64 	%rd106, %rd3, %rd105;
	ld.global.f32 	%f154, [%rd106];
	ld.global.f32 	%f155, [%rd84+44];
	fma.rn.f32 	%f156, %f154, %f155, %f153;
	add.s32 	%r87, %r75, 12;
	mul.wide.u32 	%rd107, %r87, 4;
	add.s64 	%rd108, %rd3, %rd107;
	ld.global.f32 	%f157, [%rd108];
	ld.global.f32 	%f158, [%rd84+48];
	fma.rn.f32 	%f159, %f157, %f158, %f156;
	add.s32 	%r88, %r75, 13;
	mul.wide.u32 	%rd109, %r88, 4;
	add.s64 	%rd110, %rd3, %rd109;
	ld.global.f32 	%f160, [%rd110];
	ld.global.f32 	%f161, [%rd84+52];
	fma.rn.f32 	%f162, %f160, %f161, %f159;
	add.s32 	%r89, %r75, 14;
	mul.wide.u32 	%rd111, %r89, 4;
	add.s64 	%rd112, %rd3, %rd111;
	ld.global.f32 	%f163, [%rd112];
	ld.global.f32 	%f164, [%rd84+56];
	fma.rn.f32 	%f165, %f163, %f164, %f162;
	add.s32 	%r90, %r75, 15;
	mul.wide.u32 	%rd113, %r90, 4;
	add.s64 	%rd114, %rd3, %rd113;
	ld.global.f32 	%f166, [%rd114];
	ld.global.f32 	%f167, [%rd84+60];
	fma.rn.f32 	%f244, %f166, %f167, %f165;
	add.s32 	%r109, %r109, 16;
	setp.ne.s32 	%p12, %r109, %r110;
	@%p12 bra 	$L__BB1_16;
$L__BB1_17:
	setp.eq.s32 	%p13, %r19, 0;
	@%p13 bra 	$L__BB1_26;
	and.b32  	%r26, %r38, 7;
	setp.lt.u32 	%p14, %r19, 8;
	@%p14 bra 	$L__BB1_20;
	add.s32 	%r91, %r110, %r18;
	mul.wide.u32 	%rd115, %r91, 4;
	add.s64 	%rd116, %rd3, %rd115;
	ld.global.f32 	%f169, [%rd116];
	mul.wide.u32 	%rd117, %r110, 4;
	add.s64 	%rd118, %rd4, %rd117;
	ld.global.f32 	%f170, [%rd118];
	fma.rn.f32 	%f171, %f169, %f170, %f244;
	add.s32 	%r92, %r91, 1;
	mul.wide.u32 	%rd119, %r92, 4;
	add.s64 	%rd120, %rd3, %rd119;
	ld.global.f32 	%f172, [%rd120];
	ld.global.f32 	%f173, [%rd118+4];
	fma.rn.f32 	%f174, %f172, %f173, %f171;
	add.s32 	%r93, %r91, 2;
	mul.wide.u32 	%rd121, %r93, 4;
	add.s64 	%rd122, %rd3, %rd121;
	ld.global.f32 	%f175, [%rd122];
	ld.global.f32 	%f176, [%rd118+8];
	fma.rn.f32 	%f177, %f175, %f176, %f174;
	add.s32 	%r94, %r91, 3;
	mul.wide.u32 	%rd123, %r94, 4;
	add.s64 	%rd124, %rd3, %rd123;
	ld.global.f32 	%f178, [%rd124];
	ld.global.f32 	%f179, [%rd118+12];
	fma.rn.f32 	%f180, %f178, %f179, %f177;
	add.s32 	%r95, %r91, 4;
	mul.wide.u32 	%rd125, %r95, 4;
	add.s64 	%rd126, %rd3, %rd125;
	ld.global.f32 	%f181, [%rd126];
	ld.global.f32 	%f182, [%rd118+16];
	fma.rn.f32 	%f183, %f181, %f182, %f180;
	add.s32 	%r96, %r91, 5;
	mul.wide.u32 	%rd127, %r96, 4;
	add.s64 	%rd128, %rd3, %rd127;
	ld.global.f32 	%f184, [%rd128];
	ld.global.f32 	%f185, [%rd118+20];
	fma.rn.f32 	%f186, %f184, %f185, %f183;
	add.s32 	%r97, %r91, 6;
	mul.wide.u32 	%rd129, %r97, 4;
	add.s64 	%rd130, %rd3, %rd129;
	ld.global.f32 	%f187, [%rd130];
	ld.global.f32 	%f188, [%rd118+24];
	fma.rn.f32 	%f189, %f187, %f188, %f186;
	add.s32 	%r98, %r91, 7;
	mul.wide.u32 	%rd131, %r98, 4;
	add.s64 	%rd132, %rd3, %rd131;
	ld.global.f32 	%f190, [%rd132];
	ld.global.f32 	%f191, [%rd118+28];
	fma.rn.f32 	%f244, %f190, %f191, %f189;
	add.s32 	%r110, %r110, 8;
$L__BB1_20:
	setp.eq.s32 	%p15, %r26, 0;
	@%p15 bra 	$L__BB1_26;
	and.b32  	%r29, %r38, 3;
	setp.lt.u32 	%p16, %r26, 4;
	@%p16 bra 	$L__BB1_23;
	add.s32 	%r99, %r110, %r18;
	mul.wide.u32 	%rd133, %r99, 4;
	add.s64 	%rd134, %rd3, %rd133;
	ld.global.f32 	%f193, [%rd134];
	mul.wide.u32 	%rd135, %r110, 4;
	add.s64 	%rd136, %rd4, %rd135;
	ld.global.f32 	%f194, [%rd136];
	fma.rn.f32 	%f195, %f193, %f194, %f244;
	add.s32 	%r100, %r99, 1;
	mul.wide.u32 	%rd137, %r100, 4;
	add.s64 	%rd138, %rd3, %rd137;
	ld.global.f32 	%f196, [%rd138];
	ld.global.f32 	%f197, [%rd136+4];
	fma.rn.f32 	%f198, %f196, %f197, %f195;
	add.s32 	%r101, %r99, 2;
	mul.wide.u32 	%rd139, %r101, 4;
	add.s64 	%rd140, %rd3, %rd139;
	ld.global.f32 	%f199, [%rd140];
	ld.global.f32 	%f200, [%rd136+8];
	fma.rn.f32 	%f201, %f199, %f200, %f198;
	add.s32 	%r102, %r99, 3;
	mul.wide.u32 	%rd141, %r102, 4;
	add.s64 	%rd142, %rd3, %rd141;
	ld.global.f32 	%f202, [%rd142];
	ld.global.f32 	%f203, [%rd136+12];
	fma.rn.f32 	%f244, %f202, %f203, %f201;
	add.s32 	%r110, %r110, 4;
$L__BB1_23:
	setp.eq.s32 	%p17, %r29, 0;
	@%p17 bra 	$L__BB1_26;
	mul.wide.u32 	%rd143, %r110, 4;
	add.s64 	%rd151, %rd4, %rd143;
	add.s32 	%r114, %r110, %r18;
	neg.s32 	%r113, %r29;
$L__BB1_25:
	.pragma "nounroll";
	mul.wide.u32 	%rd144, %r114, 4;
	add.s64 	%rd145, %rd3, %rd144;
	ld.global.f32 	%f204, [%rd145];
	ld.global.f32 	%f205, [%rd151];
	fma.rn.f32 	%f244, %f204, %f205, %f244;
	add.s64 	%rd151, %rd151, 4;
	add.s32 	%r114, %r114, 1;
	add.s32 	%r113, %r113, 1;
	setp.ne.s32 	%p18, %r113, 0;
	@%p18 bra 	$L__BB1_25;
$L__BB1_26:
	fma.rn.f32 	%f206, %f28, %f244, %f234;
	abs.f32 	%f207, %f206;
	mul.f32 	%f208, %f207, 0f4038AA3B;
	ex2.approx.ftz.f32 	%f209, %f208;
	add.f32 	%f210, %f209, 0f3F800000;
	rcp.approx.ftz.f32 	%f211, %f210;
	fma.rn.f32 	%f212, %f211, 0fC0000000, 0f3F800000;
	setp.ge.f32 	%p19, %f207, 0f41102CB4;
	selp.f32 	%f213, 0f3F800000, %f212, %p19;
	copysign.f32 	%f214, %f206, %f213;
	mul.f32 	%f215, %f206, %f206;
	fma.rn.f32 	%f216, %f215, 0f3C80F082, 0fBD563CAE;
	fma.rn.f32 	%f217, %f216, %f215, 0f3E085941;
	fma.rn.f32 	%f218, %f217, %f215, 0fBEAAA9ED;
	fma.rn.f32 	%f219, %f218, %f215, 0f00000000;
	fma.rn.f32 	%f220, %f219, %f206, %f206;
	setp.ge.f32 	%p20, %f207, 0f3F19999A;
	selp.f32 	%f221, %f214, %f220, %p20;
	mov.f32 	%f222, 0f3F800000;
	sub.f32 	%f223, %f222, %f27;
	mul.wide.u32 	%rd146, %r1, 4;
	add.s64 	%rd147, %rd4, %rd146;
	ld.global.f32 	%f224, [%rd147];
	mul.f32 	%f225, %f27, %f221;
	fma.rn.f32 	%f226, %f223, %f224, %f225;
	cvta.to.global.u64 	%rd148, %rd11;
	add.s64 	%rd149, %rd148, %rd146;
	st.global.f32 	[%rd149], %f226;
$L__BB1_27:
	ret;

}
	// .globl	detect_patterns
.visible .entry detect_patterns(
	.param .u64 .ptr .align 1 detect_patterns_param_0,
	.param .u64 .ptr .align 1 detect_patterns_param_1,
	.param .u64 .ptr .align 1 detect_patterns_param_2,
	.param .u32 detect_patterns_param_3,
	.param .u32 detect_patterns_param_4
)
{
	.reg .pred 	%p<11>;
	.reg .b32 	%r<63>;
	.reg .b32 	%f<125>;
	.reg .b64 	%rd<78>;

	ld.param.u64 	%rd7, [detect_patterns_param_0];
	ld.param.u64 	%rd8, [detect_patterns_param_1];
	ld.param.u64 	%rd6, [detect_patterns_param_2];
	ld.param.u32 	%r20, [detect_patterns_param_3];
	ld.param.u32 	%r21, [detect_patterns_param_4];
	cvta.to.global.u64 	%rd1, %rd7;
	cvta.to.global.u64 	%rd2, %rd8;
	mov.u32 	%r22, %ctaid.x;
	mov.u32 	%r23, %ntid.x;
	mov.u32 	%r24, %tid.x;
	mad.lo.s32 	%r1, %r22, %r23, %r24;
	setp.ge.u32 	%p1, %r1, %r21;
	@%p1 bra 	$L__BB2_15;
	setp.eq.s32 	%p2, %r20, 0;
	mov.f32 	%f124, 0f00000000;
	@%p2 bra 	$L__BB2_14;
	mul.lo.s32 	%r2, %r20, %r1;
	and.b32  	%r3, %r20, 15;
	setp.lt.u32 	%p3, %r20, 16;
	mov.f32 	%f124, 0f00000000;
	mov.b32 	%r59, 0;
	@%p3 bra 	$L__BB2_5;
	and.b32  	%r59, %r20, -16;
	mov.f32 	%f124, 0f00000000;
	mov.b32 	%r57, 0;
$L__BB2_4:
	.pragma "nounroll";
	add.s32 	%r27, %r57, %r2;
	mul.wide.u32 	%rd9, %r27, 4;
	add.s64 	%rd10, %rd2, %rd9;
	ld.global.f32 	%f18, [%rd10];
	mul.wide.u32 	%rd11, %r57, 4;
	add.s64 	%rd12, %rd1, %rd11;
	ld.global.f32 	%f19, [%rd12];
	fma.rn.f32 	%f20, %f18, %f19, %f124;
	add.s32 	%r28, %r27, 1;
	mul.wide.u32 	%rd13, %r28, 4;
	add.s64 	%rd14, %rd2, %rd13;
	ld.global.f32 	%f21, [%rd14];
	ld.global.f32 	%f22, [%rd12+4];
	fma.rn.f32 	%f23, %f21, %f22, %f20;
	add.s32 	%r29, %r27, 2;
	mul.wide.u32 	%rd15, %r29, 4;
	add.s64 	%rd16, %rd2, %rd15;
	ld.global.f32 	%f24, [%rd16];
	ld.global.f32 	%f25, [%rd12+8];
	fma.rn.f32 	%f26, %f24, %f25, %f23;
	add.s32 	%r30, %r27, 3;
	mul.wide.u32 	%rd17, %r30, 4;
	add.s64 	%rd18, %rd2, %rd17;
	ld.global.f32 	%f27, [%rd18];
	ld.global.f32 	%f28, [%rd12+12];
	fma.rn.f32 	%f29, %f27, %f28, %f26;
	add.s32 	%r31, %r27, 4;
	mul.wide.u32 	%rd19, %r31, 4;
	add.s64 	%rd20, %rd2, %rd19;
	ld.global.f32 	%f30, [%rd20];
	ld.global.f32 	%f31, [%rd12+16];
	fma.rn.f32 	%f32, %f30, %f31, %f29;
	add.s32 	%r32, %r27, 5;
	mul.wide.u32 	%rd21, %r32, 4;
	add.s64 	%rd22, %rd2, %rd21;
	ld.global.f32 	%f33, [%rd22];
	ld.global.f32 	%f34, [%rd12+20];
	fma.rn.f32 	%f35, %f33, %f34, %f32;
	add.s32 	%r33, %r27, 6;
	mul.wide.u32 	%rd23, %r33, 4;
	add.s64 	%rd24, %rd2, %rd23;
	ld.global.f32 	%f36, [%rd24];
	ld.global.f32 	%f37, [%rd12+24];
	fma.rn.f32 	%f38, %f36, %f37, %f35;
	add.s32 	%r34, %r27, 7;
	mul.wide.u32 	%rd25, %r34, 4;
	add.s64 	%rd26, %rd2, %rd25;
	ld.global.f32 	%f39, [%rd26];
	ld.global.f32 	%f40, [%rd12+28];
	fma.rn.f32 	%f41, %f39, %f40, %f38;
	add.s32 	%r35, %r27, 8;
	mul.wide.u32 	%rd27, %r35, 4;
	add.s64 	%rd28, %rd2, %rd27;
	ld.global.f32 	%f42, [%rd28];
	ld.global.f32 	%f43, [%rd12+32];
	fma.rn.f32 	%f44, %f42, %f43, %f41;
	add.s32 	%r36, %r27, 9;
	mul.wide.u32 	%rd29, %r36, 4;
	add.s64 	%rd30, %rd2, %rd29;
	ld.global.f32 	%f45, [%rd30];
	ld.global.f32 	%f46, [%rd12+36];
	fma.rn.f32 	%f47, %f45, %f46, %f44;
	add.s32 	%r37, %r27, 10;
	mul.wide.u32 	%rd31, %r37, 4;
	add.s64 	%rd32, %rd2, %rd31;
	ld.global.f32 	%f48, [%rd32];
	ld.global.f32 	%f49, [%rd12+40];
	fma.rn.f32 	%f50, %f48, %f49, %f47;
	add.s32 	%r38, %r27, 11;
	mul.wide.u32 	%rd33, %r38, 4;
	add.s64 	%rd34, %rd2, %rd33;
	ld.global.f32 	%f51, [%rd34];
	ld.global.f32 	%f52, [%rd12+44];
	fma.rn.f32 	%f53, %f51, %f52, %f50;
	add.s32 	%r39, %r27, 12;
	mul.wide.u32 	%rd35, %r39, 4;
	add.s64 	%rd36, %rd2, %rd35;
	ld.global.f32 	%f54, [%rd36];
	ld.global.f32 	%f55, [%rd12+48];
	fma.rn.f32 	%f56, %f54, %f55, %f53;
	add.s32 	%r40, %r27, 13;
	mul.wide.u32 	%rd37, %r40, 4;
	add.s64 	%rd38, %rd2, %rd37;
	ld.global.f32 	%f57, [%rd38];
	ld.global.f32 	%f58, [%rd12+52];
	fma.rn.f32 	%f59, %f57, %f58, %f56;
	add.s32 	%r41, %r27, 14;
	mul.wide.u32 	%rd39, %r41, 4;
	add.s64 	%rd40, %rd2, %rd39;
	ld.global.f32 	%f60, [%rd40];
	ld.global.f32 	%f61, [%rd12+56];
	fma.rn.f32 	%f62, %f60, %f61, %f59;
	add.s32 	%r42, %r27, 15;
	mul.wide.u32 	%rd41, %r42, 4;
	add.s64 	%rd42, %rd2, %rd41;
	ld.global.f32 	%f63, [%rd42];
	ld.global.f32 	%f64, [%rd12+60];
	fma.rn.f32 	%f124, %f63, %f64, %f62;
	add.s32 	%r57, %r57, 16;
	setp.ne.s32 	%p4, %r57, %r59;
	@%p4 bra 	$L__BB2_4;
$L__BB2_5:
	setp.eq.s32 	%p5, %r3, 0;
	@%p5 bra 	$L__BB2_14;
	and.b32  	%r8, %r20, 7;
	setp.lt.u32 	%p6, %r3, 8;
	@%p6 bra 	$L__BB2_8;
	add.s32 	%r43, %r59, %r2;
	mul.wide.u32 	%rd43, %r43, 4;
	add.s64 	%rd44, %rd2, %rd43;
	ld.global.f32 	%f66, [%rd44];
	mul.wide.u32 	%rd45, %r59, 4;
	add.s64 	%rd46, %rd1, %rd45;
	ld.global.f32 	%f67, [%rd46];
	fma.rn.f32 	%f68, %f66, %f67, %f124;
	add.s32 	%r44, %r43, 1;
	mul.wide.u32 	%rd47, %r44, 4;
	add.s64 	%rd48, %rd2, %rd47;
	ld.global.f32 	%f69, [%rd48];
	ld.global.f32 	%f70, [%rd46+4];
	fma.rn.f32 	%f71, %f69, %f70, %f68;
	add.s32 	%r45, %r43, 2;
	mul.wide.u32 	%rd49, %r45, 4;
	add.s64 	%rd50, %rd2, %rd49;
	ld.global.f32 	%f72, [%rd50];
	ld.global.f32 	%f73, [%rd46+8];
	fma.rn.f32 	%f74, %f72, %f73, %f71;
	add.s32 	%r46, %r43, 3;
	mul.wide.u32 	%rd51, %r46, 4;
	add.s64 	%rd52, %rd2, %rd51;
	ld.global.f32 	%f75, [%rd52];
	ld.global.f32 	%f76, [%rd46+12];
	fma.rn.f32 	%f77, %f75, %f76, %f74;
	add.s32 	%r47, %r43, 4;
	mul.wide.u32 	%rd53, %r47, 4;
	add.s64 	%rd54, %rd2, %rd53;
	ld.global.f32 	%f78, [%rd54];
	ld.global.f32 	%f79, [%rd46+16];
	fma.rn.f32 	%f80, %f78, %f79, %f77;
	add.s32 	%r48, %r43, 5;
	mul.wide.u32 	%rd55, %r48, 4;
	add.s64 	%rd56, %rd2, %rd55;
	ld.global.f32 	%f81, [%rd56];
	ld.global.f32 	%f82, [%rd46+20];
	fma.rn.f32 	%f83, %f81, %f82, %f80;
	add.s32 	%r49, %r43, 6;
	mul.wide.u32 	%rd57, %r49, 4;
	add.s64 	%rd58, %rd2, %rd57;
	ld.global.f32 	%f84, [%rd58];
	ld.global.f32 	%f85, [%rd46+24];
	fma.rn.f32 	%f86, %f84, %f85, %f83;
	add.s32 	%r50, %r43, 7;
	mul.wide.u32 	%rd59, %r50, 4;
	add.s64 	%rd60, %rd2, %rd59;
	ld.global.f32 	%f87, [%rd60];
	ld.global.f32 	%f88, [%rd46+28];
	fma.rn.f32 	%f124, %f87, %f88, %f86;
	add.s32 	%r59, %r59, 8;
$L__BB2_8:
	setp.eq.s32 	%p7, %r8, 0;
	@%p7 bra 	$L__BB2_14;
	and.b32  	%r11, %r20, 3;
	setp.lt.u32 	%p8, %r8, 4;
	@%p8 bra 	$L__BB2_11;
	add.s32 	%r51, %r59, %r2;
	mul.wide.u32 	%rd61, %r51, 4;
	add.s64 	%rd62, %rd2, %rd61;
	ld.global.f32 	%f90, [%rd62];
	mul.wide.u32 	%rd63, %r59, 4;
	add.s64 	%rd64, %rd1, %rd63;
	ld.global.f32 	%f91, [%rd64];
	fma.rn.f32 	%f92, %f90, %f91, %f124;
	add.s32 	%r52, %r51, 1;
	mul.wide.u32 	%rd65, %r52, 4;
	add.s64 	%rd66, %rd2, %rd65;
	ld.global.f32 	%f93, [%rd66];
	ld.global.f32 	%f94, [%rd64+4];
	fma.rn.f32 	%f95, %f93, %f94, %f92;
	add.s32 	%r53, %r51, 2;
	mul.wide.u32 	%rd67, %r53, 4;
	add.s64 	%rd68, %rd2, %rd67;
	ld.global.f32 	%f96, [%rd68];
	ld.global.f32 	%f97, [%rd64+8];
	fma.rn.f32 	%f98, %f96, %f97, %f95;
	add.s32 	%r54, %r51, 3;
	mul.wide.u32 	%rd69, %r54, 4;
	add.s64 	%rd70, %rd2, %rd69;
	ld.global.f32 	%f99, [%rd70];
	ld.global.f32 	%f100, [%rd64+12];
	fma.rn.f32 	%f124, %f99, %f100, %f98;
	add.s32 	%r59, %r59, 4;
$L__BB2_11:
	setp.eq.s32 	%p9, %r11, 0;
	@%p9 bra 	$L__BB2_14;
	mul.wide.u32 	%rd71, %r59, 4;
	add.s64 	%rd77, %rd1, %rd71;
	add.s32 	%r62, %r59, %r2;
	neg.s32 	%r61, %r11;
$L__BB2_13:
	.pragma "nounroll";
	mul.wide.u32 	%rd72, %r62, 4;
	add.s64 	%rd73, %rd2, %rd72;
	ld.global.f32 	%f101, [%rd73];
	ld.global.f32 	%f102, [%rd77];
	fma.rn.f32 	%f124, %f101, %f102, %f124;
	add.s64 	%rd77, %rd77, 4;
	add.s32 	%r62, %r62, 1;
	add.s32 	%r61, %r61, 1;
	setp.ne.s32 	%p10, %r61, 0;
	@%p10 bra 	$L__BB2_13;
$L__BB2_14:
	fma.rn.f32 	%f103, %f124, 0fBBBB989D, 0f3F000000;
	cvt.sat.f32.f32 	%f104, %f103;
	mov.f32 	%f105, 0f4B400001;
	mov.f32 	%f106, 0f437C0000;
	fma.rm.f32 	%f107, %f104, %f106, %f105;
	add.f32 	%f108, %f107, 0fCB40007F;
	neg.f32 	%f109, %f108;
	fma.rn.f32 	%f110, %f124, 0fBFB8AA3B, %f109;
	fma.rn.f32 	%f111, %f124, 0fB2A57060, %f110;
	mov.b32 	%r55, %f107;
	shl.b32 	%r56, %r55, 23;
	mov.b32 	%f112, %r56;
	ex2.approx.ftz.f32 	%f113, %f111;
	fma.rn.f32 	%f114, %f113, %f112, 0f3F800000;
	rcp.rn.f32 	%f115, %f114;
	cvta.to.global.u64 	%rd74, %rd6;
	mul.wide.u32 	%rd75, %r1, 4;
	add.s64 	%rd76, %rd74, %rd75;
	st.global.f32 	[%rd76], %f115;
$L__BB2_15:
	ret;

}
	// .globl	compute_coherence
.visible .entry compute_coherence(
	.param .u64 .ptr .align 1 compute_coherence_param_0,
	.param .u64 .ptr .align 1 compute_coherence_param_1,
	.param .u32 compute_coherence_param_2
)
{
	.reg .pred 	%p<17>;
	.reg .b32 	%r<36>;
	.reg .b32 	%f<125>;
	.reg .b64 	%rd<20>;
	// demoted variable
	.shared .align 4 .b8 _ZZ17compute_coherenceE12shared_state[1024];
	ld.param.u64 	%rd9, [compute_coherence_param_0];
	ld.param.u64 	%rd8, [compute_coherence_param_1];
	ld.param.u32 	%r22, [compute_coherence_param_2];
	cvta.to.global.u64 	%rd1, %rd9;
	mov.u32 	%r1, %tid.x;
	mov.u32 	%r23, %ctaid.x;
	mov.u32 	%r30, %ntid.x;
	mad.lo.s32 	%r3, %r23, %r30, %r1;
	setp.ge.u32 	%p1, %r3, %r22;
	mov.f32 	%f115, 0f00000000;
	@%p1 bra 	$L__BB3_2;
	mul.wide.u32 	%rd10, %r3, 4;
	add.s64 	%rd11, %rd1, %rd10;
	ld.global.f32 	%f115, [%rd11];
$L__BB3_2:
	shl.b32 	%r24, %r1, 2;
	mov.u32 	%r25, _ZZ17compute_coherenceE12shared_state;
	add.s32 	%r4, %r25, %r24;
	st.shared.f32 	[%r4], %f115;
	bar.sync 	0;
	setp.lt.u32 	%p2, %r30, 2;
	@%p2 bra 	$L__BB3_6;
$L__BB3_3:
	shr.u32 	%r6, %r30, 1;
	setp.ge.u32 	%p3, %r1, %r6;
	add.s32 	%r26, %r6, %r3;
	setp.ge.u32 	%p4, %r26, %r22;
	or.pred  	%p5, %p3, %p4;
	@%p5 bra 	$L__BB3_5;
	shl.b32 	%r27, %r6, 2;
	add.s32 	%r28, %r4, %r27;
	ld.shared.f32 	%f19, [%r28];
	ld.shared.f32 	%f20, [%r4];
	add.f32 	%f21, %f19, %f20;
	st.shared.f32 	[%r4], %f21;
$L__BB3_5:
	bar.sync 	0;
	setp.gt.u32 	%p6, %r30, 3;
	mov.u32 	%r30, %r6;
	@%p6 bra 	$L__BB3_3;
$L__BB3_6:
	setp.ne.s32 	%p7, %r1, 0;
	@%p7 bra 	$L__BB3_21;
	ld.shared.f32 	%f23, [_ZZ17compute_coherenceE12shared_state];
	cvt.rn.f32.u32 	%f3, %r22;
	div.rn.f32 	%f4, %f23, %f3;
	setp.eq.s32 	%p8, %r22, 0;
	mov.f32 	%f124, 0f00000000;
	@%p8 bra 	$L__BB3_20;
	and.b32  	%r7, %r22, 15;
	setp.lt.u32 	%p9, %r22, 16;
	mov.f32 	%f124, 0f00000000;
	mov.b32 	%r33, 0;
	@%p9 bra 	$L__BB3_11;
	and.b32  	%r33, %r22, -16;
	neg.s32 	%r31, %r33;
	add.s64 	%rd18, %rd1, 32;
	mov.f32 	%f124, 0f00000000;
$L__BB3_10:
	.pragma "nounroll";
	ld.global.f32 	%f27, [%rd18+-32];
	sub.f32 	%f28, %f27, %f4;
	fma.rn.f32 	%f29, %f28, %f28, %f124;
	ld.global.f32 	%f30, [%rd18+-28];
	sub.f32 	%f31, %f30, %f4;
	fma.rn.f32 	%f32, %f31, %f31, %f29;
	ld.global.f32 	%f33, [%rd18+-24];
	sub.f32 	%f34, %f33, %f4;
	fma.rn.f32 	%f35, %f34, %f34, %f32;
	ld.global.f32 	%f36, [%rd18+-20];
	sub.f32 	%f37, %f36, %f4;
	fma.rn.f32 	%f38, %f37, %f37, %f35;
	ld.global.f32 	%f39, [%rd18+-16];
	sub.f32 	%f40, %f39, %f4;
	fma.rn.f32 	%f41, %f40, %f40, %f38;
	ld.global.f32 	%f42, [%rd18+-12];
	sub.f32 	%f43, %f42, %f4;
	fma.rn.f32 	%f44, %f43, %f43, %f41;
	ld.global.f32 	%f45, [%rd18+-8];
	sub.f32 	%f46, %f45, %f4;
	fma.rn.f32 	%f47, %f46, %f46, %f44;
	ld.global.f32 	%f48, [%rd18+-4];
	sub.f32 	%f49, %f48, %f4;
	fma.rn.f32 	%f50, %f49, %f49, %f47;
	ld.global.f32 	%f51, [%rd18];
	sub.f32 	%f52, %f51, %f4;
	fma.rn.f32 	%f53, %f52, %f52, %f50;
	ld.global.f32 	%f54, [%rd18+4];
	sub.f32 	%f55, %f54, %f4;
	fma.rn.f32 	%f56, %f55, %f55, %f53;
	ld.global.f32 	%f57, [%rd18+8];
	sub.f32 	%f58, %f57, %f4;
	fma.rn.f32 	%f59, %f58, %f58, %f56;
	ld.global.f32 	%f60, [%rd18+12];
	sub.f32 	%f61, %f60, %f4;
	fma.rn.f32 	%f62, %f61, %f61, %f59;
	ld.global.f32 	%f63, [%rd18+16];
	sub.f32 	%f64, %f63, %f4;
	fma.rn.f32 	%f65, %f64, %f64, %f62;
	ld.global.f32 	%f66, [%rd18+20];
	sub.f32 	%f67, %f66, %f4;
	fma.rn.f32 	%f68, %f67, %f67, %f65;
	ld.global.f32 	%f69, [%rd18+24];
	sub.f32 	%f70, %f69, %f4;
	fma.rn.f32 	%f71, %f70, %f70, %f68;
	ld.global.f32 	%f72, [%rd18+28];
	sub.f32 	%f73, %f72, %f4;
	fma.rn.f32 	%f124, %f73, %f73, %f71;
	add.s32 	%r31, %r31, 16;
	add.s64 	%rd18, %rd18, 64;
	setp.ne.s32 	%p10, %r31, 0;
	@%p10 bra 	$L__BB3_10;
$L__BB3_11:
	setp.eq.s32 	%p11, %r7, 0;
	@%p11 bra 	$L__BB3_20;
	and.b32  	%r13, %r22, 7;
	setp.lt.u32 	%p12, %r7, 8;
	@%p12 bra 	$L__BB3_14;
	mul.wide.u32 	%rd12, %r33, 4;
	add.s64 	%rd13, %rd1, %rd12;
	ld.global.f32 	%f75, [%rd13];
	sub.f32 	%f76, %f75, %f4;
	fma.rn.f32 	%f77, %f76, %f76, %f124;
	ld.global.f32 	%f78, [%rd13+4];
	sub.f32 	%f79, %f78, %f4;
	fma.rn.f32 	%f80, %f79, %f79, %f77;
	ld.global.f32 	%f81, [%rd13+8];
	sub.f32 	%f82, %f81, %f4;
	fma.rn.f32 	%f83, %f82, %f82, %f80;
	ld.global.f32 	%f84, [%rd13+12];
	sub.f32 	%f85, %f84, %f4;
	fma.rn.f32 	%f86, %f85, %f85, %f83;
	ld.global.f32 	%f87, [%rd13+16];
	sub.f32 	%f88, %f87, %f4;
	fma.rn.f32 	%f89, %f88, %f88, %f86;
	ld.global.f32 	%f90, [%rd13+20];
	sub.f32 	%f91, %f90, %f4;
	fma.rn.f32 	%f92, %f91, %f91, %f89;
	ld.global.f32 	%f93, [%rd13+24];
	sub.f32 	%f94, %f93, %f4;
	fma.rn.f32 	%f95, %f94, %f94, %f92;
	ld.global.f32 	%f96, [%rd13+28];
	sub.f32 	%f97, %f96, %f4;
	fma.rn.f32 	%f124, %f97, %f97, %f95;
	add.s32 	%r33, %r33, 8;
$L__BB3_14:
	setp.eq.s32 	%p13, %r13, 0;
	@%p13 bra 	$L__BB3_20;
	and.b32  	%r16, %r22, 3;
	setp.lt.u32 	%p14, %r13, 4;
	@%p14 bra 	$L__BB3_17;
	mul.wide.u32 	%rd14, %r33, 4;
	add.s64 	%rd15, %rd1, %rd14;
	ld.global.f32 	%f99, [%rd15];
	sub.f32 	%f100, %f99, %f4;
	fma.rn.f32 	%f101, %f100, %f100, %f124;
	ld.global.f32 	%f102, [%rd15+4];
	sub.f32 	%f103, %f102, %f4;
	fma.rn.f32 	%f104, %f103, %f103, %f101;
	ld.global.f32 	%f105, [%rd15+8];
	sub.f32 	%f106, %f105, %f4;
	fma.rn.f32 	%f107, %f106, %f106, %f104;
	ld.global.f32 	%f108, [%rd15+12];
	sub.f32 	%f109, %f108, %f4;
	fma.rn.f32 	%f124, %f109, %f109, %f107;
	add.s32 	%r33, %r33, 4;
$L__BB3_17:
	setp.eq.s32 	%p15, %r16, 0;
	@%p15 bra 	$L__BB3_20;
	mul.wide.u32 	%rd16, %r33, 4;
	add.s64 	%rd19, %rd1, %rd16;
	neg.s32 	%r35, %r16;
$L__BB3_19:
	.pragma "nounroll";
	ld.global.f32 	%f110, [%rd19];
	sub.f32 	%f111, %f110, %f4;
	fma.rn.f32 	%f124, %f111, %f111, %f124;
	add.s64 	%rd19, %rd19, 4;
	add.s32 	%r35, %r35, 1;
	setp.ne.s32 	%p16, %r35, 0;
	@%p16 bra 	$L__BB3_19;
$L__BB3_20:
	div.rn.f32 	%f112, %f124, %f3;
	add.f32 	%f113, %f112, 0f3F800000;
	rcp.rn.f32 	%f114, %f113;
	cvta.to.global.u64 	%rd17, %rd8;
	st.global.f32 	[%rd17], %f114;
$L__BB3_21:
	ret;

}


// ===== COMPILED SASS (sm_100) =====

	.target	sm_100

	.elftype	@"ET_EXEC"


//--------------------- .note.nv.tkinfo           --------------------------
	.section	.note.nv.tkinfo,"",@"SHT_NOTE"
	.sectionflags	@"SHF_NOTE_NV_TKINFO"
	.tkinfo
        /*0018*/ 	.word	0x00000002
        /*0030*/ 	.string	""
        /*0030*/ 	.string	"ptxas"
        /*0030*/ 	.string	"Cuda compilation tools, release 13.0, V13.0.88"
        /*0030*/ 	.string	"Build cuda_13.0.r13.0/compiler.36424714_0"
        /*0030*/ 	.string	"-arch sm_100 -m 64 "



//--------------------- .note.nv.cuinfo           --------------------------
	.section	.note.nv.cuinfo,"",@"SHT_NOTE"
	.sectionflags	@"SHF_NOTE_NV_CUINFO"
        /*0018*/ 	.short	0x0002
        /*001a*/ 	.short	0x0064
        /*001c*/ 	.short	0x0082
	.zero		2


//--------------------- .nv.info                  --------------------------
	.section	.nv.info,"",@"SHT_CUDA_INFO"
	.align	4


	//----- nvinfo : EIATTR_REGCOUNT
	.align		4
        /*0000*/ 	.byte	0x04, 0x2f
        /*0002*/ 	.short	(.L_1 - .L_0)
	.align		4
.L_0:
        /*0004*/ 	.word	index@(encode_spikes_rate)
        /*0008*/ 	.word	0x00000013


	//----- nvinfo : EIATTR_FRAME_SIZE
	.align		4
.L_1:
        /*000c*/ 	.byte	0x04, 0x11
        /*000e*/ 	.short	(.L_3 - .L_2)
	.align		4
.L_2:
        /*0010*/ 	.word	index@($__internal_3_$__cuda_sm3x_div_rn_noftz_f32_slowpath)
        /*0014*/ 	.word	0x00000000


	//----- nvinfo : EIATTR_FRAME_SIZE
	.align		4
.L_3:
        /*0018*/ 	.byte	0x04, 0x11
        /*001a*/ 	.short	(.L_5 - .L_4)
	.align		4
.L_4:
        /*001c*/ 	.word	index@(encode_spikes_rate)
        /*0020*/ 	.word	0x00000000


	//----- nvinfo : EIATTR_REGCOUNT
	.align		4
.L_5:
        /*0024*/ 	.byte	0x04, 0x2f
        /*0026*/ 	.short	(.L_7 - .L_6)
	.align		4
.L_6:
        /*0028*/ 	.word	index@(reservoir_update)
        /*002c*/ 	.word	0x00000020


	//----- nvinfo : EIATTR_FRAME_SIZE
	.align		4
.L_7:
        /*0030*/ 	.byte	0x04, 0x11
        /*0032*/ 	.short	(.L_9 - .L_8)
	.align		4
.L_8:
        /*0034*/ 	.word	index@(reservoir_update)
        /*0038*/ 	.word	0x00000000


	//----- nvinfo : EIATTR_REGCOUNT
	.align		4
.L_9:
        /*003c*/ 	.byte	0x04, 0x2f
        /*003e*/ 	.short	(.L_11 - .L_10)
	.align		4
.L_10:
        /*0040*/ 	.word	index@(detect_patterns)
        /*0044*/ 	.word	0x00000020


	//----- nvinfo : EIATTR_FRAME_SIZE
	.align		4
.L_11:
        /*0048*/ 	.byte	0x04, 0x11
        /*004a*/ 	.short	(.L_13 - .L_12)
	.align		4
.L_12:
        /*004c*/ 	.word	index@($__internal_2_$__cuda_sm20_rcp_rn_f32_slowpath)
        /*0050*/ 	.word	0x00000000


	//----- nvinfo : EIATTR_FRAME_SIZE
	.align		4
.L_13:
        /*0054*/ 	.byte	0x04, 0x11
        /*0056*/ 	.short	(.L_15 - .L_14)
	.align		4
.L_14:
        /*0058*/ 	.word	index@(detect_patterns)
        /*005c*/ 	.word	0x00000000


	//----- nvinfo : EIATTR_REGCOUNT
	.align		4
.L_15:
        /*0060*/ 	.byte	0x04, 0x2f
        /*0062*/ 	.short	(.L_17 - .L_16)
	.align		4
.L_16:
        /*0064*/ 	.word	index@(compute_coherence)
        /*0068*/ 	.word	0x00000020


	//----- nvinfo : EIATTR_FRAME_SIZE
	.align		4
.L_17:
        /*006c*/ 	.byte	0x04, 0x11
        /*006e*/ 	.short	(.L_19 - .L_18)
	.align		4
.L_18:
        /*0070*/ 	.word	index@($__internal_1_$__cuda_sm3x_div_rn_noftz_f32_slowpath)
        /*0074*/ 	.word	0x00000000


	//----- nvinfo : EIATTR_FRAME_SIZE
	.align		4
.L_19:
        /*0078*/ 	.byte	0x04, 0x11
        /*007a*/ 	.short	(.L_21 - .L_20)
	.align		4
.L_20:
        /*007c*/ 	.word	index@($__internal_0_$__cuda_sm20_rcp_rn_f32_slowpath)
        /*0080*/ 	.word	0x00000000


	//----- nvinfo : EIATTR_FRAME_SIZE
	.align		4
.L_21:
        /*0084*/ 	.byte	0x04, 0x11
        /*0086*/ 	.short	(.L_23 - .L_22)
	.align		4
.L_22:
        /*0088*/ 	.word	index@(compute_coherence)
        /*008c*/ 	.word	0x00000000


	//----- nvinfo : EIATTR_MIN_STACK_SIZE
	.align		4
.L_23:
        /*0090*/ 	.byte	0x04, 0x12
        /*0092*/ 	.short	(.L_25 - .L_24)
	.align		4
.L_24:
        /*0094*/ 	.word	index@(compute_coherence)
        /*0098*/ 	.word	0x00000000


	//----- nvinfo : EIATTR_MIN_STACK_SIZE
	.align		4
.L_25:
        /*009c*/ 	.byte	0x04, 0x12
        /*009e*/ 	.short	(.L_27 - .L_26)
	.align		4
.L_26:
        /*00a0*/ 	.word	index@(detect_patterns)
        /*00a4*/ 	.word	0x00000000


	//----- nvinfo : EIATTR_MIN_STACK_SIZE
	.align		4
.L_27:
        /*00a8*/ 	.byte	0x04, 0x12
        /*00aa*/ 	.short	(.L_29 - .L_28)
	.align		4
.L_28:
        /*00ac*/ 	.word	index@(reservoir_update)
        /*00b0*/ 	.word	0x00000000


	//----- nvinfo : EIATTR_MIN_STACK_SIZE
	.align		4
.L_29:
        /*00b4*/ 	.byte	0x04, 0x12
        /*00b6*/ 	.short	(.L_31 - .L_30)
	.align		4
.L_30:
        /*00b8*/ 	.word	index@(encode_spikes_rate)
        /*00bc*/ 	.word	0x00000000
.L_31:


//--------------------- .nv.compat                --------------------------
	.section	.nv.compat,"",@"SHT_CUDA_COMPAT_INFO"
	.align	4
        /*0000*/ 	.byte	0x02, 0x09, 0x00, 0x00, 0x02, 0x02, 0x01, 0x00, 0x02, 0x05, 0x05, 0x00, 0x03, 0x07, 0x01, 0x01
        /*0010*/ 	.byte	0x02, 0x03, 0x00, 0x00, 0x02, 0x06, 0x01, 0x00, 0x04, 0x0b, 0x08, 0x00, 0x01, 0x00, 0x00, 0x00
        /*0020*/ 	.byte	0x00, 0x00, 0x00, 0x00


//--------------------- .nv.info.compute_coherence --------------------------
	.section	.nv.info.compute_coherence,"",@"SHT_CUDA_INFO"
	.sectionflags	@""
	.align	4


	//----- nvinfo : EIATTR_CUDA_API_VERSION
	.align		4
        /*0000*/ 	.byte	0x04, 0x37
        /*0002*/ 	.short	(.L_33 - .L_32)
.L_32:
        /*0004*/ 	.word	0x00000082


	//----- nvinfo : EIATTR_KPARAM_INFO
	.align		4
.L_33:
        /*0008*/ 	.byte	0x04, 0x17
        /*000a*/ 	.short	(.L_35 - .L_34)
.L_34:
        /*000c*/ 	.word	0x00000000
        /*0010*/ 	.short	0x0002
        /*0012*/ 	.short	0x0010
        /*0014*/ 	.byte	0x00, 0xf0, 0x11, 0x00


	//----- nvinfo : EIATTR_KPARAM_INFO
	.align		4
.L_35:
        /*0018*/ 	.byte	0x04, 0x17
        /*001a*/ 	.short	(.L_37 - .L_36)
.L_36:
        /*001c*/ 	.word	0x00000000
        /*0020*/ 	.short	0x0001
        /*0022*/ 	.short	0x0008
        /*0024*/ 	.byte	0x00, 0xf5, 0x21, 0x00


	//----- nvinfo : EIATTR_KPARAM_INFO
	.align		4
.L_37:
        /*0028*/ 	.byte	0x04, 0x17
        /*002a*/ 	.short	(.L_39 - .L_38)
.L_38:
        /*002c*/ 	.word	0x00000000
        /*0030*/ 	.short	0x0000
        /*0032*/ 	.short	0x0000
        /*0034*/ 	.byte	0x00, 0xf5, 0x21, 0x00


	//----- nvinfo : EIATTR_SPARSE_MMA_MASK
	.align		4
.L_39:
        /*0038*/ 	.byte	0x03, 0x50
        /*003a*/ 	.short	0x0000


	//----- nvinfo : EIATTR_MAXREG_COUNT
	.align		4
        /*003c*/ 	.byte	0x03, 0x1b
        /*003e*/ 	.short	0x00ff


	//----- nvinfo : EIATTR_NUM_BARRIERS
	.align		4
        /*0040*/ 	.byte	0x02, 0x4c
        /*0042*/ 	.byte	0x01
	.zero		1


	//----- nvinfo : EIATTR_MERCURY_ISA_VERSION
	.align		4
        /*0044*/ 	.byte	0x03, 0x5f
        /*0046*/ 	.short	0x0101


	//----- nvinfo : EIATTR_VRC_CTA_INIT_COUNT
	.align		4
        /*0048*/ 	.byte	0x02, 0x4a
	.zero		1
	.zero		1


	//----- nvinfo : EIATTR_EXIT_INSTR_OFFSETS
	.align		4
        /*004c*/ 	.byte	0x04, 0x1c
        /*004e*/ 	.short	(.L_41 - .L_40)


	//   ....[0]....
.L_40:
        /*0050*/ 	.word	0x00000240


	//   ....[1]....
        /*0054*/ 	.word	0x00000da0


	//----- nvinfo : EIATTR_CRS_STACK_SIZE
	.align		4
.L_41:
        /*0058*/ 	.byte	0x04, 0x1e
        /*005a*/ 	.short	(.L_43 - .L_42)
.L_42:
        /*005c*/ 	.word	0x00000000


	//----- nvinfo : EIATTR_CBANK_PARAM_SIZE
	.align		4
.L_43:
        /*0060*/ 	.byte	0x03, 0x19
        /*0062*/ 	.short	0x0014


	//----- nvinfo : EIATTR_PARAM_CBANK
	.align		4
        /*0064*/ 	.byte	0x04, 0x0a
        /*0066*/ 	.short	(.L_45 - .L_44)
	.align		4
.L_44:
        /*0068*/ 	.word	index@(.nv.constant0.compute_coherence)
        /*006c*/ 	.short	0x0380
        /*006e*/ 	.short	0x0014


	//----- nvinfo : EIATTR_SW_WAR
	.align		4
.L_45:
        /*0070*/ 	.byte	0x04, 0x36
        /*0072*/ 	.short	(.L_47 - .L_46)
.L_46:
        /*0074*/ 	.word	0x00000008
.L_47:


//--------------------- .nv.info.detect_patterns  --------------------------
	.section	.nv.info.detect_patterns,"",@"SHT_CUDA_INFO"
	.sectionflags	@""
	.align	4


	//----- nvinfo : EIATTR_CUDA_API_VERSION
	.align		4
        /*0000*/ 	.byte	0x04, 0x37
        /*0002*/ 	.short	(.L_49 - .L_48)
.L_48:
        /*0004*/ 	.word	0x00000082


	//----- nvinfo : EIATTR_KPARAM_INFO
	.align		4
.L_49:
        /*0008*/ 	.byte	0x04, 0x17
        /*000a*/ 	.short	(.L_51 - .L_50)
.L_50:
        /*000c*/ 	.word	0x00000000
        /*0010*/ 	.short	0x0004
        /*0012*/ 	.short	0x001c
        /*0014*/ 	.byte	0x00, 0xf0, 0x11, 0x00


	//----- nvinfo : EIATTR_KPARAM_INFO
	.align		4
.L_51:
        /*0018*/ 	.byte	0x04, 0x17
        /*001a*/ 	.short	(.L_53 - .L_52)
.L_52:
        /*001c*/ 	.word	0x00000000
        /*0020*/ 	.short	0x0003
        /*0022*/ 	.short	0x0018
        /*0024*/ 	.byte	0x00, 0xf0, 0x11, 0x00


	//----- nvinfo : EIATTR_KPARAM_INFO
	.align		4
.L_53:
        /*0028*/ 	.byte	0x04, 0x17
        /*002a*/ 	.short	(.L_55 - .L_54)
.L_54:
        /*002c*/ 	.word	0x00000000
        /*0030*/ 	.short	0x0002
        /*0032*/ 	.short	0x0010
        /*0034*/ 	.byte	0x00, 0xf5, 0x21, 0x00


	//----- nvinfo : EIATTR_KPARAM_INFO
	.align		4
.L_55:
        /*0038*/ 	.byte	0x04, 0x17
        /*003a*/ 	.short	(.L_57 - .L_56)
.L_56:
        /*003c*/ 	.word	0x00000000
        /*0040*/ 	.short	0x0001
        /*0042*/ 	.short	0x0008
        /*0044*/ 	.byte	0x00, 0xf5, 0x21, 0x00


	//----- nvinfo : EIATTR_KPARAM_INFO
	.align		4
.L_57:
        /*0048*/ 	.byte	0x04, 0x17
        /*004a*/ 	.short	(.L_59 - .L_58)
.L_58:
        /*004c*/ 	.word	0x00000000
        /*0050*/ 	.short	0x0000
        /*0052*/ 	.short	0x0000
        /*0054*/ 	.byte	0x00, 0xf5, 0x21, 0x00


	//----- nvinfo : EIATTR_SPARSE_MMA_MASK
	.align		4
.L_59:
        /*0058*/ 	.byte	0x03, 0x50
        /*005a*/ 	.short	0x0000


	//----- nvinfo : EIATTR_MAXREG_COUNT
	.align		4
        /*005c*/ 	.byte	0x03, 0x1b
        /*005e*/ 	.short	0x00ff


	//----- nvinfo : EIATTR_MERCURY_ISA_VERSION
	.align		4
        /*0060*/ 	.byte	0x03, 0x5f
        /*0062*/ 	.short	0x0101


	//----- nvinfo : EIATTR_VRC_CTA_INIT_COUNT
	.align		4
        /*0064*/ 	.byte	0x02, 0x4a
	.zero		1
	.zero		1


	//----- nvinfo : EIATTR_EXIT_INSTR_OFFSETS
	.align		4
        /*0068*/ 	.byte	0x04, 0x1c
        /*006a*/ 	.short	(.L_61 - .L_60)


	//   ....[0]....
.L_60:
        /*006c*/ 	.word	0x00000070


	//   ....[1]....
        /*0070*/ 	.word	0x00000ea0


	//----- nvinfo : EIATTR_CRS_STACK_SIZE
	.align		4
.L_61:
        /*0074*/ 	.byte	0x04, 0x1e
        /*0076*/ 	.short	(.L_63 - .L_62)
.L_62:
        /*0078*/ 	.word	0x00000000


	//----- nvinfo : EIATTR_CBANK_PARAM_SIZE
	.align		4
.L_63:
        /*007c*/ 	.byte	0x03, 0x19
        /*007e*/ 	.short	0x0020


	//----- nvinfo : EIATTR_PARAM_CBANK
	.align		4
        /*0080*/ 	.byte	0x04, 0x0a
        /*0082*/ 	.short	(.L_65 - .L_64)
	.align		4
.L_64:
        /*0084*/ 	.word	index@(.nv.constant0.detect_patterns)
        /*0088*/ 	.short	0x0380
        /*008a*/ 	.short	0x0020


	//----- nvinfo : EIATTR_SW_WAR
	.align		4
.L_65:
        /*008c*/ 	.byte	0x04, 0x36
        /*008e*/ 	.short	(.L_67 - .L_66)
.L_66:
        /*0090*/ 	.word	0x00000008
.L_67:


//--------------------- .nv.info.reservoir_update --------------------------
	.section	.nv.info.reservoir_update,"",@"SHT_CUDA_INFO"
	.sectionflags	@""
	.align	4


	//----- nvinfo : EIATTR_CUDA_API_VERSION
	.align		4
        /*0000*/ 	.byte	0x04, 0x37
        /*0002*/ 	.short	(.L_69 - .L_68)
.L_68:
        /*0004*/ 	.word	0x00000082


	//----- nvinfo : EIATTR_KPARAM_INFO
	.align		4
.L_69:
        /*0008*/ 	.byte	0x04, 0x17
        /*000a*/ 	.short	(.L_71 - .L_70)
.L_70:
        /*000c*/ 	.word	0x00000000
        /*0010*/ 	.short	0x0008
        /*0012*/ 	.short	0x0034
        /*0014*/ 	.byte	0x00, 0xf0, 0x11, 0x00


	//----- nvinfo : EIATTR_KPARAM_INFO
	.align		4
.L_71:
        /*0018*/ 	.byte	0x04, 0x17
        /*001a*/ 	.short	(.L_73 - .L_72)
.L_72:
        /*001c*/ 	.word	0x00000000
        /*0020*/ 	.short	0x0007
        /*0022*/ 	.short	0x0030
        /*0024*/ 	.byte	0x00, 0xf0, 0x11, 0x00


	//----- nvinfo : EIATTR_KPARAM_INFO
	.align		4
.L_73:
        /*0028*/ 	.byte	0x04, 0x17
        /*002a*/ 	.short	(.L_75 - .L_74)
.L_74:
        /*002c*/ 	.word	0x00000000
        /*0030*/ 	.short	0x0006
        /*0032*/ 	.short	0x002c
        /*0034*/ 	.byte	0x00, 0xf0, 0x11, 0x00


	//----- nvinfo : EIATTR_KPARAM_INFO
	.align		4
.L_75:
        /*0038*/ 	.byte	0x04, 0x17
        /*003a*/ 	.short	(.L_77 - .L_76)
.L_76:
        /*003c*/ 	.word	0x00000000
        /*0040*/ 	.short	0x0005
        /*0042*/ 	.short	0x0028
        /*0044*/ 	.byte	0x00, 0xf0, 0x11, 0x00


	//----- nvinfo : EIATTR_KPARAM_INFO
	.align		4
.L_77:
        /*0048*/ 	.byte	0x04, 0x17
        /*004a*/ 	.short	(.L_79 - .L_78)
.L_78:
        /*004c*/ 	.word	0x00000000
        /*0050*/ 	.short	0x0004
        /*0052*/ 	.short	0x0020
        /*0054*/ 	.byte	0x00, 0xf5, 0x21, 0x00


	//----- nvinfo : EIATTR_KPARAM_INFO
	.align		4
.L_79:
        /*0058*/ 	.byte	0x04, 0x17
        /*005a*/ 	.short	(.L_81 - .L_80)
.L_80:
        /*005c*/ 	.word	0x00000000
        /*0060*/ 	.short	0x0003
        /*0062*/ 	.short	0x0018
        /*0064*/ 	.byte	0x00, 0xf5, 0x21, 0x00


	//----- nvinfo : EIATTR_KPARAM_INFO
	.align		4
.L_81:
        /*0068*/ 	.byte	0x04, 0x17
        /*006a*/ 	.short	(.L_83 - .L_82)
.L_82:
        /*006c*/ 	.word	0x00000000
        /*0070*/ 	.short	0x0002
        /*0072*/ 	.short	0x0010
        /*0074*/ 	.byte	0x00, 0xf5, 0x21, 0x00


	//----- nvinfo : EIATTR_KPARAM_INFO
	.align		4
.L_83:
        /*0078*/ 	.byte	0x04, 0x17
        /*007a*/ 	.short	(.L_85 - .L_84)
.L_84:
        /*007c*/ 	.word	0x00000000
        /*0080*/ 	.short	0x0001
        /*0082*/ 	.short	0x0008
        /*0084*/ 	.byte	0x00, 0xf5, 0x21, 0x00


	//----- nvinfo : EIATTR_KPARAM_INFO
	.align		4
.L_85:
        /*0088*/ 	.byte	0x04, 0x17
        /*008a*/ 	.short	(.L_87 - .L_86)
.L_86:
        /*008c*/ 	.word	0x00000000
        /*0090*/ 	.short	0x0000
        /*0092*/ 	.short	0x0000
        /*0094*/ 	.byte	0x00, 0xf5, 0x21, 0x00


	//----- nvinfo : EIATTR_SPARSE_MMA_MASK
	.align		4
.L_87:
        /*0098*/ 	.byte	0x03, 0x50
        /*009a*/ 	.short	0x0000


	//----- nvinfo : EIATTR_MAXREG_COUNT
	.align		4
        /*009c*/ 	.byte	0x03, 0x1b
        /*009e*/ 	.short	0x00ff


	//----- nvinfo : EIATTR_MERCURY_ISA_VERSION
	.align		4
        /*00a0*/ 	.byte	0x03, 0x5f
        /*00a2*/ 	.short	0x0101


	//----- nvinfo : EIATTR_VRC_CTA_INIT_COUNT
	.align		4
        /*00a4*/ 	.byte	0x02, 0x4a
	.zero		1
	.zero		1


	//----- nvinfo : EIATTR_EXIT_INSTR_OFFSETS
	.align		4
        /*00a8*/ 	.byte	0x04, 0x1c
        /*00aa*/ 	.short	(.L_89 - .L_88)


	//   ....[0]....
.L_88:
        /*00ac*/ 	.word	0x00000070


	//   ....[1]....
        /*00b0*/ 	.word	0x00001ac0


	//----- nvinfo : EIATTR_CBANK_PARAM_SIZE
	.align		4
.L_89:
        /*00b4*/ 	.byte	0x03, 0x19
        /*00b6*/ 	.short	0x0038


	//----- nvinfo : EIATTR_PARAM_CBANK
	.align		4
        /*00b8*/ 	.byte	0x04, 0x0a
        /*00ba*/ 	.short	(.L_91 - .L_90)
	.align		4
.L_90:
        /*00bc*/ 	.word	index@(.nv.constant0.reservoir_update)
        /*00c0*/ 	.short	0x0380
        /*00c2*/ 	.short	0x0038


	//----- nvinfo : EIATTR_SW_WAR
	.align		4
.L_91:
        /*00c4*/ 	.byte	0x04, 0x36
        /*00c6*/ 	.short	(.L_93 - .L_92)
.L_92:
        /*00c8*/ 	.word	0x00000008
.L_93:


//--------------------- .nv.info.encode_spikes_rate --------------------------
	.section	.nv.info.encode_spikes_rate,"",@"SHT_CUDA_INFO"
	.sectionflags	@""
	.align	4


	//----- nvinfo : EIATTR_CUDA_API_VERSION
	.align		4
        /*0000*/ 	.byte	0x04, 0x37
        /*0002*/ 	.short	(.L_95 - .L_94)
.L_94:
        /*0004*/ 	.word	0x00000082


	//----- nvinfo : EIATTR_KPARAM_INFO
	.align		4
.L_95:
        /*0008*/ 	.byte	0x04, 0x17
        /*000a*/ 	.short	(.L_97 - .L_96)
.L_96:
        /*000c*/ 	.word	0x00000000
        /*0010*/ 	.short	0x0008
        /*0012*/ 	.short	0x0030
        /*0014*/ 	.byte	0x00, 0xf0, 0x21, 0x00


	//----- nvinfo : EIATTR_KPARAM_INFO
	.align		4
.L_97:
        /*0018*/ 	.byte	0x04, 0x17
        /*001a*/ 	.short	(.L_99 - .L_98)
.L_98:
        /*001c*/ 	.word	0x00000000
        /*0020*/ 	.short	0x0007
        /*0022*/ 	.short	0x0028
        /*0024*/ 	.byte	0x00, 0xf0, 0x11, 0x00


	//----- nvinfo : EIATTR_KPARAM_INFO
	.align		4
.L_99:
        /*0028*/ 	.byte	0x04, 0x17
        /*002a*/ 	.short	(.L_101 - .L_100)
.L_100:
        /*002c*/ 	.word	0x00000000
        /*0030*/ 	.short	0x0006
        /*0032*/ 	.short	0x0024
        /*0034*/ 	.byte	0x00, 0xf0, 0x11, 0x00


	//----- nvinfo : EIATTR_KPARAM_INFO
	.align		4
.L_101:
        /*0038*/ 	.byte	0x04, 0x17
        /*003a*/ 	.short	(.L_103 - .L_102)
.L_102:
        /*003c*/ 	.word	0x00000000
        /*0040*/ 	.short	0x0005
        /*0042*/ 	.short	0x0020
        /*0044*/ 	.byte	0x00, 0xf0, 0x11, 0x00


	//----- nvinfo : EIATTR_KPARAM_INFO
	.align		4
.L_103:
        /*0048*/ 	.byte	0x04, 0x17
        /*004a*/ 	.short	(.L_105 - .L_104)
.L_104:
        /*004c*/ 	.word	0x00000000
        /*0050*/ 	.short	0x0004
        /*0052*/ 	.short	0x001c
        /*0054*/ 	.byte	0x00, 0xf0, 0x11, 0x00


	//----- nvinfo : EIATTR_KPARAM_INFO
	.align		4
.L_105:
        /*0058*/ 	.byte	0x04, 0x17
        /*005a*/ 	.short	(.L_107 - .L_106)
.L_106:
        /*005c*/ 	.word	0x00000000
        /*0060*/ 	.short	0x0003
        /*0062*/ 	.short	0x0018
        /*0064*/ 	.byte	0x00, 0xf0, 0x11, 0x00


	//----- nvinfo : EIATTR_KPARAM_INFO
	.align		4
.L_107:
        /*0068*/ 	.byte	0x04, 0x17
        /*006a*/ 	.short	(.L_109 - .L_108)
.L_108:
        /*006c*/ 	.word	0x00000000
        /*0070*/ 	.short	0x0002
        /*0072*/ 	.short	0x0010
        /*0074*/ 	.byte	0x00, 0xf5, 0x21, 0x00


	//----- nvinfo : EIATTR_KPARAM_INFO
	.align		4
.L_109:
        /*0078*/ 	.byte	0x04, 0x17
        /*007a*/ 	.short	(.L_111 - .L_110)
.L_110:
        /*007c*/ 	.word	0x00000000
        /*0080*/ 	.short	0x0001
        /*0082*/ 	.short	0x0008
        /*0084*/ 	.byte	0x00, 0xf5, 0x21, 0x00


	//----- nvinfo : EIATTR_KPARAM_INFO
	.align		4
.L_111:
        /*0088*/ 	.byte	0x04, 0x17
        /*008a*/ 	.short	(.L_113 - .L_112)
.L_112:
        /*008c*/ 	.word	0x00000000
        /*0090*/ 	.short	0x0000
        /*0092*/ 	.short	0x0000
        /*0094*/ 	.byte	0x00, 0xf5, 0x21, 0x00


	//----- nvinfo : EIATTR_SPARSE_MMA_MASK
	.align		4
.L_113:
        /*0098*/ 	.byte	0x03, 0x50
        /*009a*/ 	.short	0x0000


	//----- nvinfo : EIATTR_MAXREG_COUNT
	.align		4
        /*009c*/ 	.byte	0x03, 0x1b
        /*009e*/ 	.short	0x00ff


	//----- nvinfo : EIATTR_MERCURY_ISA_VERSION
	.align		4
        /*00a0*/ 	.byte	0x03, 0x5f
        /*00a2*/ 	.short	0x0101


	//----- nvinfo : EIATTR_VRC_CTA_INIT_COUNT
	.align		4
        /*00a4*/ 	.byte	0x02, 0x4a
	.zero		1
	.zero		1


	//----- nvinfo : EIATTR_EXIT_INSTR_OFFSETS
	.align		4
        /*00a8*/ 	.byte	0x04, 0x1c
        /*00aa*/ 	.short	(.L_115 - .L_114)


	//   ....[0]....
.L_114:
        /*00ac*/ 	.word	0x00000070


	//   ....[1]....
        /*00b0*/ 	.word	0x000008a0


	//----- nvinfo : EIATTR_CRS_STACK_SIZE
	.align		4
.L_115:
        /*00b4*/ 	.byte	0x04, 0x1e
        /*00b6*/ 	.short	(.L_117 - .L_116)
.L_116:
        /*00b8*/ 	.word	0x00000000


	//----- nvinfo : EIATTR_CBANK_PARAM_SIZE
	.align		4
.L_117:
        /*00bc*/ 	.byte	0x03, 0x19
        /*00be*/ 	.short	0x0038


	//----- nvinfo : EIATTR_PARAM_CBANK
	.align		4
        /*00c0*/ 	.byte	0x04, 0x0a
        /*00c2*/ 	.short	(.L_119 - .L_118)
	.align		4
.L_118:
        /*00c4*/ 	.word	index@(.nv.constant0.encode_spikes_rate)
        /*00c8*/ 	.short	0x0380
        /*00ca*/ 	.short	0x0038


	//----- nvinfo : EIATTR_SW_WAR
	.align		4
.L_119:
        /*00cc*/ 	.byte	0x04, 0x36
        /*00ce*/ 	.short	(.L_121 - .L_120)
.L_120:
        /*00d0*/ 	.word	0x00000008
.L_121:


//--------------------- .nv.callgraph             --------------------------
	.section	.nv.callgraph,"",@"SHT_CUDA_CALLGRAPH"
	.align	4
	.sectionentsize	8
	.align		4
        /*0000*/ 	.word	0x00000000
	.align		4
        /*0004*/ 	.word	0xffffffff
	.align		4
        /*0008*/ 	.word	0x00000000
	.align		4
        /*000c*/ 	.word	0xfffffffe
	.align		4
        /*0010*/ 	.word	0x00000000
	.align		4
        /*0014*/ 	.word	0xfffffffd
	.align		4
        /*0018*/ 	.word	0x00000000
	.align		4
        /*001c*/ 	.word	0xfffffffc


//--------------------- .text.compute_coherence   --------------------------
	.section	.text.compute_coherence,"ax",@progbits
	.align	128
        .global         compute_coherence
        .type           compute_coherence,@function
        .size           compute_coherence,(.L_x_70 - compute_coherence)
        .other          compute_coherence,@"STO_CUDA_ENTRY STV_DEFAULT"
compute_coherence:
.text.compute_coherence:
[----:B------:R-:W-:Y:S01]  /*0000*/  LDC R1, c[0x0][0x37c] ;  /* 0x0000df00ff017b82 */ /* 0x000fe20000000800 */
[----:B------:R-:W0:Y:S07]  /*0010*/  S2R R9, SR_TID.X ;  /* 0x0000000000097919 */ /* 0x000e2e0000002100 */
[----:B------:R-:W0:Y:S01]  /*0020*/  S2UR UR4, SR_CTAID.X ;  /* 0x00000000000479c3 */ /* 0x000e220000002500 */
[----:B------:R-:W1:Y:S01]  /*0030*/  LDCU UR6, c[0x0][0x390] ;  /* 0x00007200ff0677ac */ /* 0x000e620008000800 */
[----:B------:R-:W-:Y:S01]  /*0040*/  HFMA2 R4, -RZ, RZ, 0, 0 ;  /* 0x00000000ff047431 */ /* 0x000fe200000001ff */
[----:B------:R-:W2:Y:S05]  /*0050*/  LDCU.64 UR10, c[0x0][0x358] ;  /* 0x00006b00ff0a77ac */ /* 0x000eaa0008000a00 */
[----:B------:R-:W0:Y:S02]  /*0060*/  LDC R0, c[0x0][0x360] ;  /* 0x0000d800ff007b82 */ /* 0x000e240000000800 */
[----:B0-----:R-:W-:-:S05]  /*0070*/  IMAD R5, R0, UR4, R9 ;  /* 0x0000000400057c24 */ /* 0x001fca000f8e0209 */
[----:B-1----:R-:W-:-:S13]  /*0080*/  ISETP.GE.U32.AND P0, PT, R5, UR6, PT ;  /* 0x0000000605007c0c */ /* 0x002fda000bf06070 */
[----:B------:R-:W0:Y:S02]  /*0090*/  @!P0 LDC.64 R2, c[0x0][0x380] ;  /* 0x0000e000ff028b82 */ /* 0x000e240000000a00 */
[----:B0-----:R-:W-:-:S05]  /*00a0*/  @!P0 IMAD.WIDE.U32 R2, R5, 0x4, R2 ;  /* 0x0000000405028825 */ /* 0x001fca00078e0002 */
[----:B--2---:R-:W2:Y:S01]  /*00b0*/  @!P0 LDG.E R4, desc[UR10][R2.64] ;  /* 0x0000000a02048981 */ /* 0x004ea2000c1e1900 */
[----:B------:R-:W0:Y:S01]  /*00c0*/  S2UR UR5, SR_CgaCtaId ;  /* 0x00000000000579c3 */ /* 0x000e220000008800 */
[----:B------:R-:W-:Y:S01]  /*00d0*/  UMOV UR4, 0x400 ;  /* 0x0000040000047882 */ /* 0x000fe20000000000 */
[----:B------:R-:W-:Y:S02]  /*00e0*/  ISETP.GE.U32.AND P0, PT, R0, 0x2, PT ;  /* 0x000000020000780c */ /* 0x000fe40003f06070 */
[----:B------:R-:W-:Y:S01]  /*00f0*/  ISETP.NE.AND P1, PT, R9, RZ, PT ;  /* 0x000000ff0900720c */ /* 0x000fe20003f25270 */
[----:B0-----:R-:W-:-:S06]  /*0100*/  ULEA UR4, UR5, UR4, 0x18 ;  /* 0x0000000405047291 */ /* 0x001fcc000f8ec0ff */
[----:B------:R-:W-:-:S05]  /*0110*/  LEA R7, R9, UR4, 0x2 ;  /* 0x0000000409077c11 */ /* 0x000fca000f8e10ff */
[----:B--2---:R0:W-:Y:S01]  /*0120*/  STS [R7], R4 ;  /* 0x0000000407007388 */ /* 0x0041e20000000800 */
[----:B------:R-:W-:Y:S06]  /*0130*/  BAR.SYNC.DEFER_BLOCKING 0x0 ;  /* 0x0000000000007b1d */ /* 0x000fec0000010000 */
[----:B------:R-:W-:Y:S05]  /*0140*/  @!P0 BRA `(.L_x_0) ;  /* 0x00000000003c8947 */ /* 0x000fea0003800000 */
[----:B------:R-:W1:Y:S01]  /*0150*/  LDCU UR6, c[0x0][0x390] ;  /* 0x00007200ff0677ac */ /* 0x000e620008000800 */
[----:B------:R-:W-:Y:S01]  /*0160*/  NOP ;  /* 0x0000000000007918 */ /* 0x000fe20000000000 */
.L_x_1:
[----:B------:R-:W-:-:S05]  /*0170*/  SHF.R.U32.HI R6, RZ, 0x1, R0 ;  /* 0x00000001ff067819 */ /* 0x000fca0000011600 */
[----:B------:R-:W-:-:S05]  /*0180*/  IMAD.IADD R2, R5, 0x1, R6 ;  /* 0x0000000105027824 */ /* 0x000fca00078e0206 */
[----:B-1----:R-:W-:-:S04]  /*0190*/  ISETP.GE.U32.AND P0, PT, R2, UR6, PT ;  /* 0x0000000602007c0c */ /* 0x002fc8000bf06070 */
[----:B------:R-:W-:-:S13]  /*01a0*/  ISETP.GE.U32.OR P0, PT, R9, R6, P0 ;  /* 0x000000060900720c */ /* 0x000fda0000706470 */
[----:B------:R-:W-:Y:S01]  /*01b0*/  @!P0 LEA R2, R6, R7, 0x2 ;  /* 0x0000000706028211 */ /* 0x000fe200078e10ff */
[----:B------:R-:W-:Y:S05]  /*01c0*/  @!P0 LDS R3, [R7] ;  /* 0x0000000007038984 */ /* 0x000fea0000000800 */
[----:B------:R-:W0:Y:S02]  /*01d0*/  @!P0 LDS R2, [R2] ;  /* 0x0000000002028984 */ /* 0x000e240000000800 */
[----:B0-----:R-:W-:-:S05]  /*01e0*/  @!P0 FADD R4, R2, R3 ;  /* 0x0000000302048221 */ /* 0x001fca0000000000 */
[----:B------:R2:W-:Y:S01]  /*01f0*/  @!P0 STS [R7], R4 ;  /* 0x0000000407008388 */ /* 0x0005e20000000800 */
[----:B------:R-:W-:Y:S01]  /*0200*/  BAR.SYNC.DEFER_BLOCKING 0x0 ;  /* 0x0000000000007b1d */ /* 0x000fe20000010000 */
[----:B------:R-:W-:Y:S01]  /*0210*/  ISETP.GT.U32.AND P0, PT, R0, 0x3, PT ;  /* 0x000000030000780c */ /* 0x000fe20003f04070 */
[----:B------:R-:W-:-:S12]  /*0220*/  IMAD.MOV.U32 R0, RZ, RZ, R6 ;  /* 0x000000ffff007224 */ /* 0x000fd800078e0006 */
[----:B--2---:R-:W-:Y:S05]  /*0230*/  @P0 BRA `(.L_x_1) ;  /* 0xfffffffc00cc0947 */ /* 0x004fea000383ffff */
.L_x_0:
[----:B------:R-:W-:Y:S05]  /*0240*/  @P1 EXIT ;  /* 0x000000000000194d */ /* 0x000fea0003800000 */
[----:B------:R-:W1:Y:S01]  /*0250*/  S2UR UR5, SR_CgaCtaId ;  /* 0x00000000000579c3 */ /* 0x000e620000008800 */
[----:B------:R-:W-:Y:S01]  /*0260*/  UMOV UR4, 0x400 ;  /* 0x0000040000047882 */ /* 0x000fe20000000000 */
[----:B------:R-:W-:-:S04]  /*0270*/  I2FP.F32.U32 R5, UR6 ;  /* 0x0000000600057c45 */ /* 0x000fc80008201000 */
[----:B------:R-:W2:Y:S02]  /*0280*/  MUFU.RCP R2, R5 ;  /* 0x0000000500027308 */ /* 0x000ea40000001000 */
[----:B--2---:R-:W-:Y:S01]  /*0290*/  FFMA R3, -R5, R2, 1 ;  /* 0x3f80000005037423 */ /* 0x004fe20000000102 */
[----:B-1----:R-:W-:-:S03]  /*02a0*/  ULEA UR4, UR5, UR4, 0x18 ;  /* 0x0000000405047291 */ /* 0x002fc6000f8ec0ff */
[----:B------:R-:W-:-:S06]  /*02b0*/  FFMA R3, R2, R3, R2 ;  /* 0x0000000302037223 */ /* 0x000fcc0000000002 */
[----:B------:R-:W1:Y:S02]  /*02c0*/  LDS R0, [UR4] ;  /* 0x00000004ff007984 */ /* 0x000e640008000800 */
[----:B-1----:R-:W1:Y:S01]  /*02d0*/  FCHK P0, R0, R5 ;  /* 0x0000000500007302 */ /* 0x002e620000000000 */
[----:B0-----:R-:W-:-:S04]  /*02e0*/  FFMA R4, R0, R3, RZ ;  /* 0x0000000300047223 */ /* 0x001fc800000000ff */
[----:B------:R-:W-:-:S04]  /*02f0*/  FFMA R2, -R5, R4, R0 ;  /* 0x0000000405027223 */ /* 0x000fc80000000100 */
[----:B------:R-:W-:Y:S01]  /*0300*/  FFMA R4, R3, R2, R4 ;  /* 0x0000000203047223 */ /* 0x000fe20000000004 */
[----:B-1----:R-:W-:Y:S06]  /*0310*/  @!P0 BRA `(.L_x_2) ;  /* 0x0000000000108947 */ /* 0x002fec0003800000 */
[----:B------:R-:W-:Y:S02]  /*0320*/  MOV R3, R5 ;  /* 0x0000000500037202 */ /* 0x000fe40000000f00 */
[----:B------:R-:W-:-:S07]  /*0330*/  MOV R2, 0x350 ;  /* 0x0000035000027802 */ /* 0x000fce0000000f00 */
[----:B------:R-:W-:Y:S05]  /*0340*/  CALL.REL.NOINC `($__internal_1_$__cuda_sm3x_div_rn_noftz_f32_slowpath) ;  /* 0x0000000c006c7944 */ /* 0x000fea0003c00000 */
[----:B------:R-:W-:-:S07]  /*0350*/  IMAD.MOV.U32 R4, RZ, RZ, R0 ;  /* 0x000000ffff047224 */ /* 0x000fce00078e0000 */
.L_x_2:
[----:B------:R-:W0:Y:S01]  /*0360*/  LDCU UR6, c[0x0][0x390] ;  /* 0x00007200ff0677ac */ /* 0x000e220008000800 */
[----:B------:R-:W-:Y:S01]  /*0370*/  HFMA2 R6, -RZ, RZ, 0, 0 ;  /* 0x00000000ff067431 */ /* 0x000fe200000001ff */
[----:B0-----:R-:W-:-:S09]  /*0380*/  UISETP.NE.AND UP0, UPT, UR6, URZ, UPT ;  /* 0x000000ff0600728c */ /* 0x001fd2000bf05270 */
[----:B------:R-:W-:Y:S05]  /*0390*/  BRA.U !UP0, `(.L_x_3) ;  /* 0x0000000908187547 */ /* 0x000fea000b800000 */
[----:B------:R-:W-:Y:S01]  /*03a0*/  UISETP.GE.U32.AND UP1, UPT, UR6, 0x10, UPT ;  /* 0x000000100600788c */ /* 0x000fe2000bf26070 */
[----:B------:R-:W-:Y:S01]  /*03b0*/  MOV R6, RZ ;  /* 0x000000ff00067202 */ /* 0x000fe20000000f00 */
[----:B------:R-:W-:Y:S01]  /*03c0*/  ULOP3.LUT UR7, UR6, 0xf, URZ, 0xc0, !UPT ;  /* 0x0000000f06077892 */ /* 0x000fe2000f8ec0ff */
[----:B------:R-:W-:-:S03]  /*03d0*/  IMAD.MOV.U32 R0, RZ, RZ, RZ ;  /* 0x000000ffff007224 */ /* 0x000fc600078e00ff */
[----:B------:R-:W-:-:S03]  /*03e0*/  UISETP.NE.AND UP0, UPT, UR7, URZ, UPT ;  /* 0x000000ff0700728c */ /* 0x000fc6000bf05270 */
[----:B------:R-:W-:Y:S08]  /*03f0*/  BRA.U !UP1, `(.L_x_4) ;  /* 0x0000000109f87547 */ /* 0x000ff0000b800000 */
[----:B------:R-:W0:Y:S01]  /*0400*/  LDCU.64 UR4, c[0x0][0x380] ;  /* 0x00007000ff0477ac */ /* 0x000e220008000a00 */
[----:B------:R-:W-:Y:S01]  /*0410*/  MOV R6, RZ ;  /* 0x000000ff00067202 */ /* 0x000fe20000000f00 */
[----:B------:R-:W-:-:S04]  /*0420*/  ULOP3.LUT UR8, UR6, 0xfffffff0, URZ, 0xc0, !UPT ;  /* 0xfffffff006087892 */ /* 0x000fc8000f8ec0ff */
[----:B------:R-:W-:Y:S02]  /*0430*/  UIADD3 UR9, UPT, UPT, -UR8, URZ, URZ ;  /* 0x000000ff08097290 */ /* 0x000fe4000fffe1ff */
[----:B------:R-:W-:Y:S01]  /*0440*/  MOV R0, UR8 ;  /* 0x0000000800007c02 */ /* 0x000fe20008000f00 */
[----:B0-----:R-:W-:-:S04]  /*0450*/  UIADD3 UR4, UP1, UPT, UR4, 0x20, URZ ;  /* 0x0000002004047890 */ /* 0x001fc8000ff3e0ff */
[----:B------:R-:W-:Y:S02]  /*0460*/  UIADD3.X UR5, UPT, UPT, URZ, UR5, URZ, UP1, !UPT ;  /* 0x00000005ff057290 */ /* 0x000fe40008ffe4ff */
[----:B------:R-:W-:-:S04]  /*0470*/  IMAD.U32 R2, RZ, RZ, UR4 ;  /* 0x00000004ff027e24 */ /* 0x000fc8000f8e00ff */
[----:B------:R-:W-:-:S07]  /*0480*/  MOV R3, UR5 ;  /* 0x0000000500037c02 */ /* 0x000fce0008000f00 */
.L_x_5:
[----:B------:R-:W2:Y:S04]  /*0490*/  LDG.E R8, desc[UR10][R2.64+-0x20] ;  /* 0xffffe00a02087981 */ /* 0x000ea8000c1e1900 */
[----:B------:R-:W3:Y:S04]  /*04a0*/  LDG.E R10, desc[UR10][R2.64+-0x1c] ;  /* 0xffffe40a020a7981 */ /* 0x000ee8000c1e1900 */
[----:B------:R-:W4:Y:S04]  /*04b0*/  LDG.E R12, desc[UR10][R2.64+-0x18] ;  /* 0xffffe80a020c7981 */ /* 0x000f28000c1e1900 */
[----:B------:R-:W5:Y:S04]  /*04c0*/  LDG.E R14, desc[UR10][R2.64+-0x14] ;  /* 0xffffec0a020e7981 */ /* 0x000f68000c1e1900 */
        /* <DEDUP_REMOVED lines=11> */
[----:B------:R0:W5:Y:S01]  /*0580*/  LDG.E R7, desc[UR10][R2.64+0x1c] ;  /* 0x00001c0a02077981 */ /* 0x000162000c1e1900 */
[----:B------:R-:W-:-:S04]  /*0590*/  UIADD3 UR9, UPT, UPT, UR9, 0x10, URZ ;  /* 0x0000001009097890 */ /* 0x000fc8000fffe0ff */
[----:B------:R-:W-:Y:S01]  /*05a0*/  UISETP.NE.AND UP1, UPT, UR9, URZ, UPT ;  /* 0x000000ff0900728c */ /* 0x000fe2000bf25270 */
[----:B0-----:R-:W-:-:S04]  /*05b0*/  IADD3 R2, P0, PT, R2, 0x40, RZ ;  /* 0x0000004002027810 */ /* 0x001fc80007f1e0ff */
[----:B------:R-:W-:Y:S01]  /*05c0*/  IADD3.X R3, PT, PT, RZ, R3, RZ, P0, !PT ;  /* 0x00000003ff037210 */ /* 0x000fe200007fe4ff */
[----:B--2---:R-:W-:-:S04]  /*05d0*/  FADD R8, R8, -R4 ;  /* 0x8000000408087221 */ /* 0x004fc80000000000 */
[----:B------:R-:W-:Y:S01]  /*05e0*/  FFMA R6, R8, R8, R6 ;  /* 0x0000000808067223 */ /* 0x000fe20000000006 */
[--C-:B---3--:R-:W-:Y:S01]  /*05f0*/  FADD R10, R10, -R4.reuse ;  /* 0x800000040a0a7221 */ /* 0x108fe20000000000 */
[----:B----4-:R-:W-:-:S03]  /*0600*/  FADD R12, R12, -R4 ;  /* 0x800000040c0c7221 */ /* 0x010fc60000000000 */
[----:B------:R-:W-:Y:S01]  /*0610*/  FFMA R6, R10, R10, R6 ;  /* 0x0000000a0a067223 */ /* 0x000fe20000000006 */
[----:B-----5:R-:W-:-:S03]  /*0620*/  FADD R14, R14, -R4 ;  /* 0x800000040e0e7221 */ /* 0x020fc60000000000 */
[----:B------:R-:W-:Y:S01]  /*0630*/  FFMA R6, R12, R12, R6 ;  /* 0x0000000c0c067223 */ /* 0x000fe20000000006 */
[----:B------:R-:W-:-:S03]  /*0640*/  FADD R29, R29, -R4 ;  /* 0x800000041d1d7221 */ /* 0x000fc60000000000 */
        /* <DEDUP_REMOVED lines=22> */
[----:B------:R-:W-:-:S04]  /*07b0*/  FFMA R6, R11, R11, R6 ;  /* 0x0000000b0b067223 */ /* 0x000fc80000000006 */
[----:B------:R-:W-:Y:S01]  /*07c0*/  FFMA R6, R7, R7, R6 ;  /* 0x0000000707067223 */ /* 0x000fe20000000006 */
[----:B------:R-:W-:Y:S06]  /*07d0*/  BRA.U UP1, `(.L_x_5) ;  /* 0xfffffffd012c7547 */ /* 0x000fec000b83ffff */
.L_x_4:
[----:B------:R-:W-:Y:S05]  /*07e0*/  BRA.U !UP0, `(.L_x_3) ;  /* 0x0000000508047547 */ /* 0x000fea000b800000 */
[----:B------:R-:W-:Y:S02]  /*07f0*/  UISETP.GE.U32.AND UP0, UPT, UR7, 0x8, UPT ;  /* 0x000000080700788c */ /* 0x000fe4000bf06070 */
[----:B------:R-:W-:-:S04]  /*0800*/  ULOP3.LUT UR5, UR6, 0x7, URZ, 0xc0, !UPT ;  /* 0x0000000706057892 */ /* 0x000fc8000f8ec0ff */
[----:B------:R-:W-:-:S03]  /*0810*/  UISETP.NE.AND UP1, UPT, UR5, URZ, UPT ;  /* 0x000000ff0500728c */ /* 0x000fc6000bf25270 */
[----:B------:R-:W-:Y:S08]  /*0820*/  BRA.U !UP0, `(.L_x_6) ;  /* 0x00000001086c7547 */ /* 0x000ff0000b800000 */
[----:B------:R-:W0:Y:S02]  /*0830*/  LDC.64 R2, c[0x0][0x380] ;  /* 0x0000e000ff027b82 */ /* 0x000e240000000a00 */
[----:B0-----:R-:W-:-:S05]  /*0840*/  IMAD.WIDE.U32 R2, R0, 0x4, R2 ;  /* 0x0000000400027825 */ /* 0x001fca00078e0002 */
[----:B------:R-:W2:Y:S04]  /*0850*/  LDG.E R7, desc[UR10][R2.64] ;  /* 0x0000000a02077981 */ /* 0x000ea8000c1e1900 */
[----:B------:R-:W3:Y:S04]  /*0860*/  LDG.E R9, desc[UR10][R2.64+0x4] ;  /* 0x0000040a02097981 */ /* 0x000ee8000c1e1900 */
[----:B------:R-:W4:Y:S04]  /*0870*/  LDG.E R11, desc[UR10][R2.64+0x8] ;  /* 0x0000080a020b7981 */ /* 0x000f28000c1e1900 */
[----:B------:R-:W5:Y:S04]  /*0880*/  LDG.E R13, desc[UR10][R2.64+0xc] ;  /* 0x00000c0a020d7981 */ /* 0x000f68000c1e1900 */
[----:B------:R-:W5:Y:S04]  /*0890*/  LDG.E R15, desc[UR10][R2.64+0x10] ;  /* 0x0000100a020f7981 */ /* 0x000f68000c1e1900 */
[----:B------:R-:W5:Y:S04]  /*08a0*/  LDG.E R17, desc[UR10][R2.64+0x14] ;  /* 0x0000140a02117981 */ /* 0x000f68000c1e1900 */
[----:B------:R-:W5:Y:S04]  /*08b0*/  LDG.E R19, desc[UR10][R2.64+0x18] ;  /* 0x0000180a02137981 */ /* 0x000f68000c1e1900 */
[----:B------:R-:W5:Y:S01]  /*08c0*/  LDG.E R21, desc[UR10][R2.64+0x1c] ;  /* 0x00001c0a02157981 */ /* 0x000f62000c1e1900 */
[----:B------:R-:W-:-:S02]  /*08d0*/  VIADD R0, R0, 0x8 ;  /* 0x0000000800007836 */ /* 0x000fc40000000000 */
        /* <DEDUP_REMOVED lines=15> */
[----:B------:R-:W-:-:S07]  /*09d0*/  FFMA R6, R21, R21, R6 ;  /* 0x0000001515067223 */ /* 0x000fce0000000006 */
.L_x_6:
        /* <DEDUP_REMOVED lines=10> */
[----:B------:R-:W5:Y:S01]  /*0a80*/  LDG.E R13, desc[UR10][R2.64+0xc] ;  /* 0x00000c0a020d7981 */ /* 0x000f62000c1e1900 */
[----:B------:R-:W-:Y:S01]  /*0a90*/  IADD3 R0, PT, PT, R0, 0x4, RZ ;  /* 0x0000000400007810 */ /* 0x000fe20007ffe0ff */
[----:B--2---:R-:W-:-:S04]  /*0aa0*/  FADD R7, R7, -R4 ;  /* 0x8000000407077221 */ /* 0x004fc80000000000 */
[----:B------:R-:W-:Y:S01]  /*0ab0*/  FFMA R6, R7, R7, R6 ;  /* 0x0000000707067223 */ /* 0x000fe20000000006 */
[--C-:B---3--:R-:W-:Y:S01]  /*0ac0*/  FADD R9, R9, -R4.reuse ;  /* 0x8000000409097221 */ /* 0x108fe20000000000 */
[----:B----4-:R-:W-:-:S03]  /*0ad0*/  FADD R11, R11, -R4 ;  /* 0x800000040b0b7221 */ /* 0x010fc60000000000 */
[----:B------:R-:W-:Y:S01]  /*0ae0*/  FFMA R6, R9, R9, R6 ;  /* 0x0000000909067223 */ /* 0x000fe20000000006 */
[----:B-----5:R-:W-:-:S03]  /*0af0*/  FADD R13, R13, -R4 ;  /* 0x800000040d0d7221 */ /* 0x020fc60000000000 */
[----:B------:R-:W-:-:S04]  /*0b00*/  FFMA R6, R11, R11, R6 ;  /* 0x0000000b0b067223 */ /* 0x000fc80000000006 */
[----:B------:R-:W-:-:S07]  /*0b10*/  FFMA R6, R13, R13, R6 ;  /* 0x0000000d0d067223 */ /* 0x000fce0000000006 */
.L_x_7:
[----:B------:R-:W-:Y:S05]  /*0b20*/  BRA.U !UP1, `(.L_x_3) ;  /* 0x0000000109347547 */ /* 0x000fea000b800000 */
[----:B------:R-:W0:Y:S01]  /*0b30*/  LDC.64 R2, c[0x0][0x380] ;  /* 0x0000e000ff027b82 */ /* 0x000e220000000a00 */
[----:B------:R-:W-:Y:S01]  /*0b40*/  UIADD3 UR4, UPT, UPT, -UR4, URZ, URZ ;  /* 0x000000ff04047290 */ /* 0x000fe2000fffe1ff */
[----:B0-----:R-:W-:-:S05]  /*0b50*/  IMAD.WIDE.U32 R2, R0, 0x4, R2 ;  /* 0x0000000400027825 */ /* 0x001fca00078e0002 */
[----:B------:R-:W-:-:S07]  /*0b60*/  MOV R9, R3 ;  /* 0x0000000300097202 */ /* 0x000fce0000000f00 */
.L_x_8:
[----:B------:R-:W-:-:S06]  /*0b70*/  IMAD.MOV.U32 R3, RZ, RZ, R9 ;  /* 0x000000ffff037224 */ /* 0x000fcc00078e0009 */
[----:B------:R0:W2:Y:S01]  /*0b80*/  LDG.E R3, desc[UR10][R2.64] ;  /* 0x0000000a02037981 */ /* 0x0000a2000c1e1900 */
[----:B------:R-:W-:-:S04]  /*0b90*/  UIADD3 UR4, UPT, UPT, UR4, 0x1, URZ ;  /* 0x0000000104047890 */ /* 0x000fc8000fffe0ff */
[----:B------:R-:W-:Y:S01]  /*0ba0*/  UISETP.NE.AND UP0, UPT, UR4, URZ, UPT ;  /* 0x000000ff0400728c */ /* 0x000fe2000bf05270 */
[----:B0-----:R-:W-:-:S04]  /*0bb0*/  IADD3 R2, P0, PT, R2, 0x4, RZ ;  /* 0x0000000402027810 */ /* 0x001fc80007f1e0ff */
[----:B------:R-:W-:Y:S01]  /*0bc0*/  IADD3.X R9, PT, PT, RZ, R9, RZ, P0, !PT ;  /* 0x00000009ff097210 */ /* 0x000fe200007fe4ff */
[----:B--2---:R-:W-:-:S04]  /*0bd0*/  FADD R7, R3, -R4 ;  /* 0x8000000403077221 */ /* 0x004fc80000000000 */
[----:B------:R-:W-:Y:S01]  /*0be0*/  FFMA R6, R7, R7, R6 ;  /* 0x0000000707067223 */ /* 0x000fe20000000006 */
[----:B------:R-:W-:Y:S06]  /*0bf0*/  BRA.U UP0, `(.L_x_8) ;  /* 0xfffffffd00dc7547 */ /* 0x000fec000b83ffff */
.L_x_3:
[----:B------:R-:W0:Y:S08]  /*0c00*/  MUFU.RCP R0, R5 ;  /* 0x0000000500007308 */ /* 0x000e300000001000 */
[----:B------:R-:W1:Y:S01]  /*0c10*/  FCHK P0, R6, R5 ;  /* 0x0000000506007302 */ /* 0x000e620000000000 */
[----:B0-----:R-:W-:-:S04]  /*0c20*/  FFMA R3, -R5, R0, 1 ;  /* 0x3f80000005037423 */ /* 0x001fc80000000100 */
[----:B------:R-:W-:-:S04]  /*0c30*/  FFMA R0, R0, R3, R0 ;  /* 0x0000000300007223 */ /* 0x000fc80000000000 */
[----:B------:R-:W-:-:S04]  /*0c40*/  FFMA R3, R0, R6, RZ ;  /* 0x0000000600037223 */ /* 0x000fc800000000ff */
[----:B------:R-:W-:-:S04]  /*0c50*/  FFMA R2, -R5, R3, R6 ;  /* 0x0000000305027223 */ /* 0x000fc80000000106 */
[----:B------:R-:W-:Y:S01]  /*0c60*/  FFMA R0, R0, R2, R3 ;  /* 0x0000000200007223 */ /* 0x000fe20000000003 */
[----:B-1----:R-:W-:Y:S06]  /*0c70*/  @!P0 BRA `(.L_x_9) ;  /* 0x0000000000108947 */ /* 0x002fec0003800000 */
[----:B------:R-:W-:Y:S01]  /*0c80*/  MOV R0, R6 ;  /* 0x0000000600007202 */ /* 0x000fe20000000f00 */
[----:B------:R-:W-:Y:S01]  /*0c90*/  IMAD.MOV.U32 R3, RZ, RZ, R5 ;  /* 0x000000ffff037224 */ /* 0x000fe200078e0005 */
[----:B------:R-:W-:-:S07]  /*0ca0*/  MOV R2, 0xcc0 ;  /* 0x00000cc000027802 */ /* 0x000fce0000000f00 */
[----:B------:R-:W-:Y:S05]  /*0cb0*/  CALL.REL.NOINC `($__internal_1_$__cuda_sm3x_div_rn_noftz_f32_slowpath) ;  /* 0x0000000400107944 */ /* 0x000fea0003c00000 */
.L_x_9:
[----:B------:R-:W-:-:S05]  /*0cc0*/  FADD R4, R0, 1 ;  /* 0x3f80000000047421 */ /* 0x000fca0000000000 */
[----:B------:R-:W-:-:S04]  /*0cd0*/  IADD3 R0, PT, PT, R4, 0x1800000, RZ ;  /* 0x0180000004007810 */ /* 0x000fc80007ffe0ff */
[----:B------:R-:W-:-:S04]  /*0ce0*/  LOP3.LUT R0, R0, 0x7f800000, RZ, 0xc0, !PT ;  /* 0x7f80000000007812 */ /* 0x000fc800078ec0ff */
[----:B------:R-:W-:-:S13]  /*0cf0*/  ISETP.GT.U32.AND P0, PT, R0, 0x1ffffff, PT ;  /* 0x01ffffff0000780c */ /* 0x000fda0003f04070 */
[----:B------:R-:W-:Y:S05]  /*0d00*/  @P0 BRA `(.L_x_10) ;  /* 0x00000000000c0947 */ /* 0x000fea0003800000 */
[----:B------:R-:W-:-:S07]  /*0d10*/  MOV R2, 0xd30 ;  /* 0x00000d3000027802 */ /* 0x000fce0000000f00 */
[----:B------:R-:W-:Y:S05]  /*0d20*/  CALL.REL.NOINC `($__internal_0_$__cuda_sm20_rcp_rn_f32_slowpath) ;  /* 0x0000000000207944 */ /* 0x000fea0003c00000 */
[----:B------:R-:W-:Y:S05]  /*0d30*/  BRA `(.L_x_11) ;  /* 0x0000000000107947 */ /* 0x000fea0003800000 */
.L_x_10:
[----:B------:R-:W0:Y:S02]  /*0d40*/  MUFU.RCP R5, R4 ;  /* 0x0000000400057308 */ /* 0x000e240000001000 */
[----:B0-----:R-:W-:-:S04]  /*0d50*/  FFMA R0, R4, R5, -1 ;  /* 0xbf80000004007423 */ /* 0x001fc80000000005 */
[----:B------:R-:W-:-:S04]  /*0d60*/  FADD.FTZ R0, -R0, -RZ ;  /* 0x800000ff00007221 */ /* 0x000fc80000010100 */
[----:B------:R-:W-:-:S07]  /*0d70*/  FFMA R5, R5, R0, R5 ;  /* 0x0000000005057223 */ /* 0x000fce0000000005 */
.L_x_11:
[----:B------:R-:W0:Y:S02]  /*0d80*/  LDC.64 R2, c[0x0][0x388] ;  /* 0x0000e200ff027b82 */ /* 0x000e240000000a00 */
[----:B0-----:R-:W-:Y:S01]  /*0d90*/  STG.E desc[UR10][R2.64], R5 ;  /* 0x0000000502007986 */ /* 0x001fe2000c10190a */
[----:B------:R-:W-:Y:S05]  /*0da0*/  EXIT ;  /* 0x000000000000794d */ /* 0x000fea0003800000 */
        .weak           $__internal_0_$__cuda_sm20_rcp_rn_f32_slowpath
        .type           $__internal_0_$__cuda_sm20_rcp_rn_f32_slowpath,@function
        .size           $__internal_0_$__cuda_sm20_rcp_rn_f32_slowpath,($__internal_1_$__cuda_sm3x_div_rn_noftz_f32_slowpath - $__internal_0_$__cuda_sm20_rcp_rn_f32_slowpath)
$__internal_0_$__cuda_sm20_rcp_rn_f32_slowpath:
[----:B------:R-:W-:-:S04]  /*0db0*/  SHF.L.U32 R0, R4, 0x1, RZ ;  /* 0x0000000104007819 */ /* 0x000fc800000006ff */
[----:B------:R-:W-:Y:S01]  /*0dc0*/  SHF.R.U32.HI R8, RZ, 0x18, R0 ;  /* 0x00000018ff087819 */ /* 0x000fe20000011600 */
[----:B------:R-:W-:-:S03]  /*0dd0*/  IMAD.MOV.U32 R0, RZ, RZ, R4 ;  /* 0x000000ffff007224 */ /* 0x000fc600078e0004 */
[----:B------:R-:W-:-:S13]  /*0de0*/  ISETP.NE.U32.AND P0, PT, R8, RZ, PT ;  /* 0x000000ff0800720c */ /* 0x000fda0003f05070 */
[----:B------:R-:W-:Y:S05]  /*0df0*/  @P0 BRA `(.L_x_12) ;  /* 0x00000000002c0947 */ /* 0x000fea0003800000 */
[----:B------:R-:W-:-:S04]  /*0e00*/  SHF.L.U32 R3, R0, 0x1, RZ ;  /* 0x0000000100037819 */ /* 0x000fc800000006ff */
[----:B------:R-:W-:-:S13]  /*0e10*/  ISETP.NE.AND P0, PT, R3, RZ, PT ;  /* 0x000000ff0300720c */ /* 0x000fda0003f05270 */
[----:B------:R2:W3:Y:S01]  /*0e20*/  @!P0 MUFU.RCP R3, R0 ;  /* 0x0000000000038308 */ /* 0x0004e20000001000 */
[----:B------:R-:W-:Y:S05]  /*0e30*/  @!P0 BRA `(.L_x_13) ;  /* 0x0000000000a48947 */ /* 0x000fea0003800000 */
[----:B------:R-:W-:-:S04]  /*0e40*/  FFMA R4, R0, 1.84467440737095516160e+19, RZ ;  /* 0x5f80000000047823 */ /* 0x000fc800000000ff */
[----:B---3--:R-:W2:Y:S02]  /*0e50*/  MUFU.RCP R3, R4 ;  /* 0x0000000400037308 */ /* 0x008ea40000001000 */
[----:B--2---:R-:W-:-:S04]  /*0e60*/  FFMA R0, R4, R3, -1 ;  /* 0xbf80000004007423 */ /* 0x004fc80000000003 */
[----:B------:R-:W-:-:S04]  /*0e70*/  FADD.FTZ R0, -R0, -RZ ;  /* 0x800000ff00007221 */ /* 0x000fc80000010100 */
[----:B------:R-:W-:-:S04]  /*0e80*/  FFMA R0, R3, R0, R3 ;  /* 0x0000000003007223 */ /* 0x000fc80000000003 */
[----:B------:R-:W-:Y:S01]  /*0e90*/  FFMA R3, R0, 1.84467440737095516160e+19, RZ ;  /* 0x5f80000000037823 */ /* 0x000fe200000000ff */
[----:B------:R-:W-:Y:S06]  /*0ea0*/  BRA `(.L_x_13) ;  /* 0x0000000000887947 */ /* 0x000fec0003800000 */
.L_x_12:
[----:B------:R-:W-:-:S04]  /*0eb0*/  IADD3 R10, PT, PT, R8, -0xfd, RZ ;  /* 0xffffff03080a7810 */ /* 0x000fc80007ffe0ff */
[----:B------:R-:W-:-:S13]  /*0ec0*/  ISETP.GT.U32.AND P0, PT, R10, 0x1, PT ;  /* 0x000000010a00780c */ /* 0x000fda0003f04070 */
[----:B------:R-:W-:Y:S05]  /*0ed0*/  @P0 BRA `(.L_x_14) ;  /* 0x0000000000780947 */ /* 0x000fea0003800000 */
[----:B------:R-:W-:Y:S01]  /*0ee0*/  LOP3.LUT R3, R0, 0x7fffff, RZ, 0xc0, !PT ;  /* 0x007fffff00037812 */ /* 0x000fe200078ec0ff */
[----:B------:R-:W-:-:S03]  /*0ef0*/  IMAD.MOV.U32 R7, RZ, RZ, 0x3 ;  /* 0x00000003ff077424 */ /* 0x000fc600078e00ff */
[----:B------:R-:W-:Y:S02]  /*0f00*/  LOP3.LUT R3, R3, 0x3f800000, RZ, 0xfc, !PT ;  /* 0x3f80000003037812 */ /* 0x000fe400078efcff */
[----:B------:R-:W-:Y:S02]  /*0f10*/  SHF.L.U32 R7, R7, R10, RZ ;  /* 0x0000000a07077219 */ /* 0x000fe400000006ff */
[----:B------:R-:W0:Y:S02]  /*0f20*/  MUFU.RCP R4, R3 ;  /* 0x0000000300047308 */ /* 0x000e240000001000 */
[----:B0-----:R-:W-:-:S04]  /*0f30*/  FFMA R5, R3, R4, -1 ;  /* 0xbf80000003057423 */ /* 0x001fc80000000004 */
[----:B------:R-:W-:-:S04]  /*0f40*/  FADD.FTZ R5, -R5, -RZ ;  /* 0x800000ff05057221 */ /* 0x000fc80000010100 */
[CCC-:B------:R-:W-:Y:S01]  /*0f50*/  FFMA.RM R6, R4.reuse, R5.reuse, R4.reuse ;  /* 0x0000000504067223 */ /* 0x1c0fe20000004004 */
[----:B------:R-:W-:-:S04]  /*0f60*/  FFMA.RP R5, R4, R5, R4 ;  /* 0x0000000504057223 */ /* 0x000fc80000008004 */
[C---:B------:R-:W-:Y:S02]  /*0f70*/  LOP3.LUT R4, R6.reuse, 0x7fffff, RZ, 0xc0, !PT ;  /* 0x007fffff06047812 */ /* 0x040fe400078ec0ff */
[----:B------:R-:W-:Y:S02]  /*0f80*/  FSETP.NEU.FTZ.AND P0, PT, R6, R5, PT ;  /* 0x000000050600720b */ /* 0x000fe40003f1d000 */
[----:B------:R-:W-:Y:S02]  /*0f90*/  LOP3.LUT R4, R4, 0x800000, RZ, 0xfc, !PT ;  /* 0x0080000004047812 */ /* 0x000fe400078efcff */
[----:B------:R-:W-:Y:S02]  /*0fa0*/  SEL R5, RZ, 0xffffffff, !P0 ;  /* 0xffffffffff057807 */ /* 0x000fe40004000000 */
[----:B------:R-:W-:Y:S02]  /*0fb0*/  LOP3.LUT R7, R7, R4, RZ, 0xc0, !PT ;  /* 0x0000000407077212 */ /* 0x000fe400078ec0ff */
[----:B------:R-:W-:-:S02]  /*0fc0*/  IADD3 R5, PT, PT, -R5, RZ, RZ ;  /* 0x000000ff05057210 */ /* 0x000fc40007ffe1ff */
[-C--:B------:R-:W-:Y:S02]  /*0fd0*/  SHF.R.U32.HI R7, RZ, R10.reuse, R7 ;  /* 0x0000000aff077219 */ /* 0x080fe40000011607 */
[----:B------:R-:W-:Y:S02]  /*0fe0*/  LOP3.LUT P1, RZ, R5, R10, R4, 0xf8, !PT ;  /* 0x0000000a05ff7212 */ /* 0x000fe4000782f804 */
[C---:B------:R-:W-:Y:S02]  /*0ff0*/  LOP3.LUT P0, RZ, R7.reuse, 0x1, RZ, 0xc0, !PT ;  /* 0x0000000107ff7812 */ /* 0x040fe4000780c0ff */
[----:B------:R-:W-:-:S04]  /*1000*/  LOP3.LUT P2, RZ, R7, 0x2, RZ, 0xc0, !PT ;  /* 0x0000000207ff7812 */ /* 0x000fc8000784c0ff */
[----:B------:R-:W-:Y:S02]  /*1010*/  PLOP3.LUT P0, PT, P0, P1, P2, 0xe0, 0x0 ;  /* 0x000000000000781c */ /* 0x000fe40000703c20 */
[----:B------:R-:W-:Y:S02]  /*1020*/  LOP3.LUT P1, RZ, R0, 0x7fffff, RZ, 0xc0, !PT ;  /* 0x007fffff00ff7812 */ /* 0x000fe4000782c0ff */
[----:B------:R-:W-:-:S04]  /*1030*/  SEL R3, RZ, 0x1, !P0 ;  /* 0x00000001ff037807 */ /* 0x000fc80004000000 */
[----:B------:R-:W-:-:S04]  /*1040*/  IADD3 R3, PT, PT, -R3, RZ, RZ ;  /* 0x000000ff03037210 */ /* 0x000fc80007ffe1ff */
[----:B------:R-:W-:Y:S01]  /*1050*/  ISETP.GE.AND P0, PT, R3, RZ, PT ;  /* 0x000000ff0300720c */ /* 0x000fe20003f06270 */
[----:B------:R-:W-:-:S05]  /*1060*/  VIADD R3, R8, 0xffffff04 ;  /* 0xffffff0408037836 */ /* 0x000fca0000000000 */
[----:B------:R-:W-:-:S07]  /*1070*/  SHF.R.U32.HI R3, RZ, R3, R4 ;  /* 0x00000003ff037219 */ /* 0x000fce0000011604 */
[----:B------:R-:W-:-:S04]  /*1080*/  @!P0 IADD3 R3, PT, PT, R3, 0x1, RZ ;  /* 0x0000000103038810 */ /* 0x000fc80007ffe0ff */
[----:B------:R-:W-:-:S04]  /*1090*/  @!P1 SHF.L.U32 R3, R3, 0x1, RZ ;  /* 0x0000000103039819 */ /* 0x000fc800000006ff */
[----:B------:R-:W-:Y:S01]  /*10a0*/  LOP3.LUT R3, R3, 0x80000000, R0, 0xf8, !PT ;  /* 0x8000000003037812 */ /* 0x000fe200078ef800 */
[----:B------:R-:W-:Y:S06]  /*10b0*/  BRA `(.L_x_13) ;  /* 0x0000000000047947 */ /* 0x000fec0003800000 */
.L_x_14:
[----:B------:R0:W1:Y:S02]  /*10c0*/  MUFU.RCP R3, R0 ;  /* 0x0000000000037308 */ /* 0x0000640000001000 */
.L_x_13:
[----:B-1-3--:R-:W-:Y:S02]  /*10d0*/  IMAD.MOV.U32 R5, RZ, RZ, R3 ;  /* 0x000000ffff057224 */ /* 0x00afe400078e0003 */
[----:B------:R-:W-:-:S04]  /*10e0*/  HFMA2 R3, -RZ, RZ, 0, 0 ;  /* 0x00000000ff037431 */ /* 0x000fc800000001ff */
[----:B0-2---:R-:W-:Y:S05]  /*10f0*/  RET.REL.NODEC R2 `(compute_coherence) ;  /* 0xffffffec02c07950 */ /* 0x005fea0003c3ffff */
        .weak           $__internal_1_$__cuda_sm3x_div_rn_noftz_f32_slowpath
        .type           $__internal_1_$__cuda_sm3x_div_rn_noftz_f32_slowpath,@function
        .size           $__internal_1_$__cuda_sm3x_div_rn_noftz_f32_slowpath,(.L_x_70 - $__internal_1_$__cuda_sm3x_div_rn_noftz_f32_slowpath)
$__internal_1_$__cuda_sm3x_div_rn_noftz_f32_slowpath:
[----:B------:R-:W-:Y:S02]  /*1100*/  SHF.R.U32.HI R6, RZ, 0x17, R3 ;  /* 0x00000017ff067819 */ /* 0x000fe40000011603 */
[----:B------:R-:W-:Y:S02]  /*1110*/  SHF.R.U32.HI R4, RZ, 0x17, R0 ;  /* 0x00000017ff047819 */ /* 0x000fe40000011600 */
[----:B------:R-:W-:Y:S02]  /*1120*/  LOP3.LUT R10, R6, 0xff, RZ, 0xc0, !PT ;  /* 0x000000ff060a7812 */ /* 0x000fe400078ec0ff */
[----:B------:R-:W-:Y:S02]  /*1130*/  LOP3.LUT R8, R4, 0xff, RZ, 0xc0, !PT ;  /* 0x000000ff04087812 */ /* 0x000fe400078ec0ff */
[----:B------:R-:W-:-:S03]  /*1140*/  IADD3 R7, PT, PT, R10, -0x1, RZ ;  /* 0xffffffff0a077810 */ /* 0x000fc60007ffe0ff */
[----:B------:R-:W-:Y:S01]  /*1150*/  VIADD R6, R8, 0xffffffff ;  /* 0xffffffff08067836 */ /* 0x000fe20000000000 */
[----:B------:R-:W-:-:S04]  /*1160*/  ISETP.GT.U32.AND P0, PT, R7, 0xfd, PT ;  /* 0x000000fd0700780c */ /* 0x000fc80003f04070 */
[----:B------:R-:W-:-:S13]  /*1170*/  ISETP.GT.U32.OR P0, PT, R6, 0xfd, P0 ;  /* 0x000000fd0600780c */ /* 0x000fda0000704470 */
[----:B------:R-:W-:Y:S01]  /*1180*/  @!P0 MOV R4, RZ ;  /* 0x000000ff00048202 */ /* 0x000fe20000000f00 */
[----:B------:R-:W-:Y:S06]  /*1190*/  @!P0 BRA `(.L_x_15) ;  /* 0x00000000005c8947 */ /* 0x000fec0003800000 */
[----:B------:R-:W-:Y:S02]  /*11a0*/  FSETP.GTU.FTZ.AND P0, PT, |R0|, +INF , PT ;  /* 0x7f8000000000780b */ /* 0x000fe40003f1c200 */
[----:B------:R-:W-:-:S04]  /*11b0*/  FSETP.GTU.FTZ.AND P1, PT, |R3|, +INF , PT ;  /* 0x7f8000000300780b */ /* 0x000fc80003f3c200 */
[----:B------:R-:W-:-:S13]  /*11c0*/  PLOP3.LUT P0, PT, P0, P1, PT, 0xf8, 0x8f ;  /* 0x00000000008f781c */ /* 0x000fda0000703f70 */
[----:B------:R-:W-:Y:S05]  /*11d0*/  @P0 BRA `(.L_x_16) ;  /* 0x0000000400440947 */ /* 0x000fea0003800000 */
[----:B------:R-:W-:-:S13]  /*11e0*/  LOP3.LUT P0, RZ, R3, 0x7fffffff, R0, 0xc8, !PT ;  /* 0x7fffffff03ff7812 */ /* 0x000fda000780c800 */
[----:B------:R-:W-:Y:S05]  /*11f0*/  @!P0 BRA `(.L_x_17) ;  /* 0x0000000400348947 */ /* 0x000fea0003800000 */
[C---:B------:R-:W-:Y:S02]  /*1200*/  FSETP.NEU.FTZ.AND P2, PT, |R0|.reuse, +INF , PT ;  /* 0x7f8000000000780b */ /* 0x040fe40003f5d200 */
[----:B------:R-:W-:Y:S02]  /*1210*/  FSETP.NEU.FTZ.AND P1, PT, |R3|, +INF , PT ;  /* 0x7f8000000300780b */ /* 0x000fe40003f3d200 */
[----:B------:R-:W-:-:S11]  /*1220*/  FSETP.NEU.FTZ.AND P0, PT, |R0|, +INF , PT ;  /* 0x7f8000000000780b */ /* 0x000fd60003f1d200 */
[----:B------:R-:W-:Y:S05]  /*1230*/  @!P1 BRA !P2, `(.L_x_17) ;  /* 0x0000000400249947 */ /* 0x000fea0005000000 */
[----:B------:R-:W-:-:S04]  /*1240*/  LOP3.LUT P2, RZ, R0, 0x7fffffff, RZ, 0xc0, !PT ;  /* 0x7fffffff00ff7812 */ /* 0x000fc8000784c0ff */
[----:B------:R-:W-:-:S13]  /*1250*/  PLOP3.LUT P1, PT, P1, P2, PT, 0x2f, 0xf2 ;  /* 0x0000000000f2781c */ /* 0x000fda0000f24577 */
[----:B------:R-:W-:Y:S05]  /*1260*/  @P1 BRA `(.L_x_18) ;  /* 0x0000000400101947 */ /* 0x000fea0003800000 */
[----:B------:R-:W-:-:S04]  /*1270*/  LOP3.LUT P1, RZ, R3, 0x7fffffff, RZ, 0xc0, !PT ;  /* 0x7fffffff03ff7812 */ /* 0x000fc8000782c0ff */
[----:B------:R-:W-:-:S13]  /*1280*/  PLOP3.LUT P0, PT, P0, P1, PT, 0x2f, 0xf2 ;  /* 0x0000000000f2781c */ /* 0x000fda0000702577 */
[----:B------:R-:W-:Y:S05]  /*1290*/  @P0 BRA `(.L_x_19) ;  /* 0x0000000000f80947 */ /* 0x000fea0003800000 */
[----:B------:R-:W-:Y:S02]  /*12a0*/  ISETP.GE.AND P0, PT, R6, RZ, PT ;  /* 0x000000ff0600720c */ /* 0x000fe40003f06270 */
[----:B------:R-:W-:-:S11]  /*12b0*/  ISETP.GE.AND P1, PT, R7, RZ, PT ;  /* 0x000000ff0700720c */ /* 0x000fd60003f26270 */
[----:B------:R-:W-:Y:S01]  /*12c0*/  @P0 MOV R4, RZ ;  /* 0x000000ff00040202 */ /* 0x000fe20000000f00 */
[----:B------:R-:W-:Y:S02]  /*12d0*/  @!P0 IMAD.MOV.U32 R4, RZ, RZ, -0x40 ;  /* 0xffffffc0ff048424 */ /* 0x000fe400078e00ff */
[----:B------:R-:W-:Y:S01]  /*12e0*/  @!P0 FFMA R0, R0, 1.84467440737095516160e+19, RZ ;  /* 0x5f80000000008823 */ /* 0x000fe200000000ff */
[----:B------:R-:W-:Y:S02]  /*12f0*/  @!P1 FFMA R3, R3, 1.84467440737095516160e+19, RZ ;  /* 0x5f80000003039823 */ /* 0x000fe400000000ff */
[----:B------:R-:W-:-:S07]  /*1300*/  @!P1 IADD3 R4, PT, PT, R4, 0x40, RZ ;  /* 0x0000004004049810 */ /* 0x000fce0007ffe0ff */
.L_x_15:
[----:B------:R-:W-:-:S04]  /*1310*/  LEA R6, R10, 0xc0800000, 0x17 ;  /* 0xc08000000a067811 */ /* 0x000fc800078eb8ff */
[----:B------:R-:W-:Y:S01]  /*1320*/  IADD3 R6, PT, PT, -R6, R3, RZ ;  /* 0x0000000306067210 */ /* 0x000fe20007ffe1ff */
[----:B------:R-:W-:-:S03]  /*1330*/  VIADD R3, R8, 0xffffff81 ;  /* 0xffffff8108037836 */ /* 0x000fc60000000000 */
[----:B------:R-:W0:Y:S01]  /*1340*/  MUFU.RCP R7, R6 ;  /* 0x0000000600077308 */ /* 0x000e220000001000 */
[----:B------:R-:W-:Y:S01]  /*1350*/  FADD.FTZ R9, -R6, -RZ ;  /* 0x800000ff06097221 */ /* 0x000fe20000010100 */
[----:B------:R-:W-:-:S03]  /*1360*/  IMAD R0, R3, -0x800000, R0 ;  /* 0xff80000003007824 */ /* 0x000fc600078e0200 */
[----:B0-----:R-:W-:-:S04]  /*1370*/  FFMA R8, R7, R9, 1 ;  /* 0x3f80000007087423 */ /* 0x001fc80000000009 */
[----:B------:R-:W-:-:S04]  /*1380*/  FFMA R12, R7, R8, R7 ;  /* 0x00000008070c7223 */ /* 0x000fc80000000007 */
[----:B------:R-:W-:-:S04]  /*1390*/  FFMA R7, R0, R12, RZ ;  /* 0x0000000c00077223 */ /* 0x000fc800000000ff */
[----:B------:R-:W-:-:S04]  /*13a0*/  FFMA R8, R9, R7, R0 ;  /* 0x0000000709087223 */ /* 0x000fc80000000000 */
[----:B------:R-:W-:Y:S01]  /*13b0*/  FFMA R11, R12, R8, R7 ;  /* 0x000000080c0b7223 */ /* 0x000fe20000000007 */
[----:B------:R-:W-:-:S03]  /*13c0*/  IADD3 R7, PT, PT, R3, 0x7f, -R10 ;  /* 0x0000007f03077810 */ /* 0x000fc60007ffe80a */
[----:B------:R-:W-:Y:S01]  /*13d0*/  FFMA R8, R9, R11, R0 ;  /* 0x0000000b09087223 */ /* 0x000fe20000000000 */
[----:B------:R-:W-:-:S03]  /*13e0*/  IADD3 R7, PT, PT, R7, R4, RZ ;  /* 0x0000000407077210 */ /* 0x000fc60007ffe0ff */
[----:B------:R-:W-:-:S05]  /*13f0*/  FFMA R0, R12, R8, R11 ;  /* 0x000000080c007223 */ /* 0x000fca000000000b */
[----:B------:R-:W-:-:S04]  /*1400*/  SHF.R.U32.HI R3, RZ, 0x17, R0 ;  /* 0x00000017ff037819 */ /* 0x000fc80000011600 */
[----:B------:R-:W-:-:S04]  /*1410*/  LOP3.LUT R3, R3, 0xff, RZ, 0xc0, !PT ;  /* 0x000000ff03037812 */ /* 0x000fc800078ec0ff */
[----:B------:R-:W-:-:S05]  /*1420*/  IADD3 R9, PT, PT, R3, R7, RZ ;  /* 0x0000000703097210 */ /* 0x000fca0007ffe0ff */
[----:B------:R-:W-:-:S05]  /*1430*/  VIADD R3, R9, 0xffffffff ;  /* 0xffffffff09037836 */ /* 0x000fca0000000000 */
[----:B------:R-:W-:-:S13]  /*1440*/  ISETP.GE.U32.AND P0, PT, R3, 0xfe, PT ;  /* 0x000000fe0300780c */ /* 0x000fda0003f06070 */
[----:B------:R-:W-:Y:S05]  /*1450*/  @!P0 BRA `(.L_x_20) ;  /* 0x0000000000808947 */ /* 0x000fea0003800000 */
[----:B------:R-:W-:-:S13]  /*1460*/  ISETP.GT.AND P0, PT, R9, 0xfe, PT ;  /* 0x000000fe0900780c */ /* 0x000fda0003f04270 */
[----:B------:R-:W-:Y:S05]  /*1470*/  @P0 BRA `(.L_x_21) ;  /* 0x00000000006c0947 */ /* 0x000fea0003800000 */
[----:B------:R-:W-:-:S13]  /*1480*/  ISETP.GE.AND P0, PT, R9, 0x1, PT ;  /* 0x000000010900780c */ /* 0x000fda0003f06270 */
[----:B------:R-:W-:Y:S05]  /*1490*/  @P0 BRA `(.L_x_22) ;  /* 0x0000000000980947 */ /* 0x000fea0003800000 */
[----:B------:R-:W-:Y:S02]  /*14a0*/  ISETP.GE.AND P0, PT, R9, -0x18, PT ;  /* 0xffffffe80900780c */ /* 0x000fe40003f06270 */
[----:B------:R-:W-:-:S11]  /*14b0*/  LOP3.LUT R0, R0, 0x80000000, RZ, 0xc0, !PT ;  /* 0x8000000000007812 */ /* 0x000fd600078ec0ff */
[----:B------:R-:W-:Y:S05]  /*14c0*/  @!P0 BRA `(.L_x_22) ;  /* 0x00000000008c8947 */ /* 0x000fea0003800000 */
[CCC-:B------:R-:W-:Y:S01]  /*14d0*/  FFMA.RZ R3, R12.reuse, R8.reuse, R11.reuse ;  /* 0x000000080c037223 */ /* 0x1c0fe2000000c00b */
[C---:B------:R-:W-:Y:S01]  /*14e0*/  IADD3 R7, PT, PT, R9.reuse, 0x20, RZ ;  /* 0x0000002009077810 */ /* 0x040fe20007ffe0ff */
[CCC-:B------:R-:W-:Y:S01]  /*14f0*/  FFMA.RM R4, R12.reuse, R8.reuse, R11.reuse ;  /* 0x000000080c047223 */ /* 0x1c0fe2000000400b */
[----:B------:R-:W-:Y:S02]  /*1500*/  ISETP.NE.AND P2, PT, R9, RZ, PT ;  /* 0x000000ff0900720c */ /* 0x000fe40003f45270 */
[----:B------:R-:W-:Y:S01]  /*1510*/  LOP3.LUT R6, R3, 0x7fffff, RZ, 0xc0, !PT ;  /* 0x007fffff03067812 */ /* 0x000fe200078ec0ff */
[----:B------:R-:W-:Y:S01]  /*1520*/  FFMA.RP R3, R12, R8, R11 ;  /* 0x000000080c037223 */ /* 0x000fe2000000800b */
[C---:B------:R-:W-:Y:S02]  /*1530*/  ISETP.NE.AND P1, PT, R9.reuse, RZ, PT ;  /* 0x000000ff0900720c */ /* 0x040fe40003f25270 */
[----:B------:R-:W-:Y:S02]  /*1540*/  LOP3.LUT R6, R6, 0x800000, RZ, 0xfc, !PT ;  /* 0x0080000006067812 */ /* 0x000fe400078efcff */
[----:B------:R-:W-:-:S02]  /*1550*/  IADD3 R8, PT, PT, -R9, RZ, RZ ;  /* 0x000000ff09087210 */ /* 0x000fc40007ffe1ff */
[----:B------:R-:W-:Y:S02]  /*1560*/  SHF.L.U32 R7, R6, R7, RZ ;  /* 0x0000000706077219 */ /* 0x000fe400000006ff */
[----:B------:R-:W-:Y:S02]  /*1570*/  FSETP.NEU.FTZ.AND P0, PT, R3, R4, PT ;  /* 0x000000040300720b */ /* 0x000fe40003f1d000 */
[----:B------:R-:W-:Y:S02]  /*1580*/  SEL R3, R8, RZ, P2 ;  /* 0x000000ff08037207 */ /* 0x000fe40001000000 */
[----:B------:R-:W-:Y:S02]  /*1590*/  ISETP.NE.AND P1, PT, R7, RZ, P1 ;  /* 0x000000ff0700720c */ /* 0x000fe40000f25270 */
[----:B------:R-:W-:Y:S02]  /*15a0*/  SHF.R.U32.HI R3, RZ, R3, R6 ;  /* 0x00000003ff037219 */ /* 0x000fe40000011606 */
[----:B------:R-:W-:-:S02]  /*15b0*/  PLOP3.LUT P0, PT, P0, P1, PT, 0xf8, 0x8f ;  /* 0x00000000008f781c */ /* 0x000fc40000703f70 */
[----:B------:R-:W-:Y:S02]  /*15c0*/  SHF.R.U32.HI R7, RZ, 0x1, R3 ;  /* 0x00000001ff077819 */ /* 0x000fe40000011603 */
[----:B------:R-:W-:-:S04]  /*15d0*/  SEL R4, RZ, 0x1, !P0 ;  /* 0x00000001ff047807 */ /* 0x000fc80004000000 */
[----:B------:R-:W-:-:S04]  /*15e0*/  LOP3.LUT R4, R4, 0x1, R7, 0xf8, !PT ;  /* 0x0000000104047812 */ /* 0x000fc800078ef807 */
[----:B------:R-:W-:-:S05]  /*15f0*/  LOP3.LUT R4, R4, R3, RZ, 0xc0, !PT ;  /* 0x0000000304047212 */ /* 0x000fca00078ec0ff */
[----:B------:R-:W-:-:S05]  /*1600*/  IMAD.IADD R7, R7, 0x1, R4 ;  /* 0x0000000107077824 */ /* 0x000fca00078e0204 */
[----:B------:R-:W-:Y:S01]  /*1610*/  LOP3.LUT R0, R7, R0, RZ, 0xfc, !PT ;  /* 0x0000000007007212 */ /* 0x000fe200078efcff */
[----:B------:R-:W-:Y:S06]  /*1620*/  BRA `(.L_x_22) ;  /* 0x0000000000347947 */ /* 0x000fec0003800000 */
.L_x_21:
[----:B------:R-:W-:-:S04]  /*1630*/  LOP3.LUT R0, R0, 0x80000000, RZ, 0xc0, !PT ;  /* 0x8000000000007812 */ /* 0x000fc800078ec0ff */
[----:B------:R-:W-:Y:S01]  /*1640*/  LOP3.LUT R0, R0, 0x7f800000, RZ, 0xfc, !PT ;  /* 0x7f80000000007812 */ /* 0x000fe200078efcff */
[----:B------:R-:W-:Y:S06]  /*1650*/  BRA `(.L_x_22) ;  /* 0x0000000000287947 */ /* 0x000fec0003800000 */
.L_x_20:
[----:B------:R-:W-:Y:S01]  /*1660*/  LEA R0, R7, R0, 0x17 ;  /* 0x0000000007007211 */ /* 0x000fe200078eb8ff */
[----:B------:R-:W-:Y:S06]  /*1670*/  BRA `(.L_x_22) ;  /* 0x0000000000207947 */ /* 0x000fec0003800000 */
.L_x_19:
[----:B------:R-:W-:-:S04]  /*1680*/  LOP3.LUT R0, R3, 0x80000000, R0, 0x48, !PT ;  /* 0x8000000003007812 */ /* 0x000fc800078e4800 */
[----:B------:R-:W-:Y:S01]  /*1690*/  LOP3.LUT R0, R0, 0x7f800000, RZ, 0xfc, !PT ;  /* 0x7f80000000007812 */ /* 0x000fe200078efcff */
[----:B------:R-:W-:Y:S06]  /*16a0*/  BRA `(.L_x_22) ;  /* 0x0000000000147947 */ /* 0x000fec0003800000 */
.L_x_18:
[----:B------:R-:W-:Y:S01]  /*16b0*/  LOP3.LUT R0, R3, 0x80000000, R0, 0x48, !PT ;  /* 0x8000000003007812 */ /* 0x000fe200078e4800 */
[----:B------:R-:W-:Y:S06]  /*16c0*/  BRA `(.L_x_22) ;  /* 0x00000000000c7947 */ /* 0x000fec0003800000 */
.L_x_17:
[----:B------:R-:W0:Y:S01]  /*16d0*/  MUFU.RSQ R0, -QNAN ;  /* 0xffc0000000007908 */ /* 0x000e220000001400 */
[----:B------:R-:W-:Y:S05]  /*16e0*/  BRA `(.L_x_22) ;  /* 0x0000000000047947 */ /* 0x000fea0003800000 */
.L_x_16:
[----:B------:R-:W-:-:S07]  /*16f0*/  FADD.FTZ R0, R0, R3 ;  /* 0x0000000300007221 */ /* 0x000fce0000010000 */
.L_x_22:
[----:B------:R-:W-:-:S04]  /*1700*/  HFMA2 R3, -RZ, RZ, 0, 0 ;  /* 0x00000000ff037431 */ /* 0x000fc800000001ff */
[----:B0-----:R-:W-:Y:S05]  /*1710*/  RET.REL.NODEC R2 `(compute_coherence) ;  /* 0xffffffe802387950 */ /* 0x001fea0003c3ffff */
.L_x_23:
[----:B------:R-:W-:-:S00]  /*1720*/  BRA `(.L_x_23) ;  /* 0xfffffffc00fc7947 */ /* 0x000fc0000383ffff */
[----:B------:R-:W-:-:S00]  /*1730*/  NOP ;  /* 0x0000000000007918 */ /* 0x000fc00000000000 */
        /* <DEDUP_REMOVED lines=12> */
.L_x_70:


//--------------------- .text.detect_patterns     --------------------------
	.section	.text.detect_patterns,"ax",@progbits
	.align	128
        .global         detect_patterns
        .type           detect_patterns,@function
        .size           detect_patterns,(.L_x_71 - detect_patterns)
        .other          detect_patterns,@"STO_CUDA_ENTRY STV_DEFAULT"
detect_patterns:
.text.detect_patterns:
[----:B------:R-:W-:Y:S01]  /*0000*/  LDC R1, c[0x0][0x37c] ;  /* 0x0000df00ff017b82 */ /* 0x000fe20000000800 */
[----:B------:R-:W0:Y:S07]  /*0010*/  S2R R3, SR_TID.X ;  /* 0x0000000000037919 */ /* 0x000e2e0000002100 */
[----:B------:R-:W0:Y:S01]  /*0020*/  S2UR UR4, SR_CTAID.X ;  /* 0x00000000000479c3 */ /* 0x000e220000002500 */
[----:B------:R-:W1:Y:S07]  /*0030*/  LDCU UR5, c[0x0][0x39c] ;  /* 0x00007380ff0577ac */ /* 0x000e6e0008000800 */
[----:B------:R-:W0:Y:S02]  /*0040*/  LDC R14, c[0x0][0x360] ;  /* 0x0000d800ff0e7b82 */ /* 0x000e240000000800 */
[----:B0-----:R-:W-:-:S05]  /*0050*/  IMAD R14, R14, UR4, R3 ;  /* 0x000000040e0e7c24 */ /* 0x001fca000f8e0203 */
[----:B-1----:R-:W-:-:S13]  /*0060*/  ISETP.GE.U32.AND P0, PT, R14, UR5, PT ;  /* 0x000000050e007c0c */ /* 0x002fda000bf06070 */
[----:B------:R-:W-:Y:S05]  /*0070*/  @P0 EXIT ;  /* 0x000000000000094d */ /* 0x000fea0003800000 */
[----:B------:R-:W0:Y:S01]  /*0080*/  LDCU UR8, c[0x0][0x398] ;  /* 0x00007300ff0877ac */ /* 0x000e220008000800 */
[----:B------:R-:W-:Y:S01]  /*0090*/  HFMA2 R0, -RZ, RZ, 0, 0 ;  /* 0x00000000ff007431 */ /* 0x000fe200000001ff */
[----:B------:R-:W1:Y:S01]  /*00a0*/  LDCU.64 UR6, c[0x0][0x358] ;  /* 0x00006b00ff0677ac */ /* 0x000e620008000a00 */
[----:B0-----:R-:W-:-:S09]  /*00b0*/  UISETP.NE.AND UP0, UPT, UR8, URZ, UPT ;  /* 0x000000ff0800728c */ /* 0x001fd2000bf05270 */
[----:B-1----:R-:W-:Y:S05]  /*00c0*/  BRA.U !UP0, `(.L_x_24) ;  /* 0x0000000d08087547 */ /* 0x002fea000b800000 */
[----:B------:R-:W-:Y:S01]  /*00d0*/  UISETP.GE.U32.AND UP0, UPT, UR8, 0x10, UPT ;  /* 0x000000100800788c */ /* 0x000fe2000bf06070 */
[----:B------:R-:W-:Y:S01]  /*00e0*/  MOV R0, RZ ;  /* 0x000000ff00007202 */ /* 0x000fe20000000f00 */
[----:B------:R-:W-:Y:S01]  /*00f0*/  ULOP3.LUT UR4, UR8, 0xf, URZ, 0xc0, !UPT ;  /* 0x0000000f08047892 */ /* 0x000fe2000f8ec0ff */
[----:B------:R-:W-:-:S03]  /*0100*/  MOV R17, RZ ;  /* 0x000000ff00117202 */ /* 0x000fc60000000f00 */
[----:B------:R-:W-:-:S03]  /*0110*/  UISETP.NE.AND UP1, UPT, UR4, URZ, UPT ;  /* 0x000000ff0400728c */ /* 0x000fc6000bf25270 */
[----:B------:R-:W-:Y:S08]  /*0120*/  BRA.U !UP0, `(.L_x_25) ;  /* 0x0000000508687547 */ /* 0x000ff0000b800000 */
[----:B------:R-:W-:Y:S01]  /*0130*/  ULOP3.LUT UR5, UR8, 0xfffffff0, URZ, 0xc0, !UPT ;  /* 0xfffffff008057892 */ /* 0x000fe2000f8ec0ff */
[----:B------:R-:W-:Y:S01]  /*0140*/  HFMA2 R15, -RZ, RZ, 0, 0 ;  /* 0x00000000ff0f7431 */ /* 0x000fe200000001ff */
[----:B------:R-:W-:-:S04]  /*0150*/  MOV R0, RZ ;  /* 0x000000ff00007202 */ /* 0x000fc80000000f00 */
[----:B------:R-:W-:-:S07]  /*0160*/  MOV R17, UR5 ;  /* 0x0000000500117c02 */ /* 0x000fce0008000f00 */
.L_x_26:
[----:B------:R-:W0:Y:S01]  /*0170*/  LDC.64 R6, c[0x0][0x388] ;  /* 0x0000e200ff067b82 */ /* 0x000e220000000a00 */
[----:B------:R-:W-:-:S05]  /*0180*/  IMAD R21, R14, UR8, R15 ;  /* 0x000000080e157c24 */ /* 0x000fca000f8e020f */
[C---:B------:R-:W-:Y:S02]  /*0190*/  IADD3 R13, PT, PT, R21.reuse, 0x1, RZ ;  /* 0x00000001150d7810 */ /* 0x040fe40007ffe0ff */
[----:B------:R-:W1:Y:S01]  /*01a0*/  LDC.64 R4, c[0x0][0x380] ;  /* 0x0000e000ff047b82 */ /* 0x000e620000000a00 */
[C---:B------:R-:W-:Y:S02]  /*01b0*/  IADD3 R11, PT, PT, R21.reuse, 0x2, RZ ;  /* 0x00000002150b7810 */ /* 0x040fe40007ffe0ff */
[C---:B------:R-:W-:Y:S01]  /*01c0*/  IADD3 R9, PT, PT, R21.reuse, 0x3, RZ ;  /* 0x0000000315097810 */ /* 0x040fe20007ffe0ff */
[----:B0-----:R-:W-:-:S04]  /*01d0*/  IMAD.WIDE.U32 R28, R21, 0x4, R6 ;  /* 0x00000004151c7825 */ /* 0x001fc800078e0006 */
[----:B------:R-:W-:Y:S02]  /*01e0*/  IMAD.WIDE.U32 R12, R13, 0x4, R6 ;  /* 0x000000040d0c7825 */ /* 0x000fe400078e0006 */
[----:B------:R-:W2:Y:S02]  /*01f0*/  LDG.E R28, desc[UR6][R28.64] ;  /* 0x000000061c1c7981 */ /* 0x000ea4000c1e1900 */
[----:B-1----:R-:W-:Y:S02]  /*0200*/  IMAD.WIDE.U32 R4, R15, 0x4, R4 ;  /* 0x000000040f047825 */ /* 0x002fe400078e0004 */
[----:B------:R0:W3:Y:S04]  /*0210*/  LDG.E R2, desc[UR6][R12.64] ;  /* 0x000000060c027981 */ /* 0x0000e8000c1e1900 */
[----:B------:R-:W2:Y:S01]  /*0220*/  LDG.E R3, desc[UR6][R4.64] ;  /* 0x0000000604037981 */ /* 0x000ea2000c1e1900 */
[----:B------:R-:W-:Y:S01]  /*0230*/  IMAD.WIDE.U32 R10, R11, 0x4, R6 ;  /* 0x000000040b0a7825 */ /* 0x000fe200078e0006 */
[----:B------:R-:W-:-:S02]  /*0240*/  IADD3 R23, PT, PT, R21, 0x4, RZ ;  /* 0x0000000415177810 */ /* 0x000fc40007ffe0ff */
[----:B------:R-:W3:Y:S01]  /*0250*/  LDG.E R26, desc[UR6][R4.64+0x4] ;  /* 0x00000406041a7981 */ /* 0x000ee2000c1e1900 */
[----:B------:R-:W-:Y:S01]  /*0260*/  IMAD.WIDE.U32 R8, R9, 0x4, R6 ;  /* 0x0000000409087825 */ /* 0x000fe200078e0006 */
[C---:B------:R-:W-:Y:S02]  /*0270*/  IADD3 R25, PT, PT, R21.reuse, 0x5, RZ ;  /* 0x0000000515197810 */ /* 0x040fe40007ffe0ff */
[----:B------:R1:W4:Y:S04]  /*0280*/  LDG.E R19, desc[UR6][R10.64] ;  /* 0x000000060a137981 */ /* 0x000328000c1e1900 */
[----:B------:R-:W4:Y:S01]  /*0290*/  LDG.E R16, desc[UR6][R4.64+0x8] ;  /* 0x0000080604107981 */ /* 0x000f22000c1e1900 */
[----:B0-----:R-:W-:-:S03]  /*02a0*/  IADD3 R13, PT, PT, R21, 0x6, RZ ;  /* 0x00000006150d7810 */ /* 0x001fc60007ffe0ff */
[----:B------:R-:W5:Y:S01]  /*02b0*/  LDG.E R18, desc[UR6][R4.64+0xc] ;  /* 0x00000c0604127981 */ /* 0x000f62000c1e1900 */
[----:B-1----:R-:W-:-:S03]  /*02c0*/  IMAD.WIDE.U32 R10, R23, 0x4, R6 ;  /* 0x00000004170a7825 */ /* 0x002fc600078e0006 */
[----:B------:R0:W5:Y:S04]  /*02d0*/  LDG.E R23, desc[UR6][R8.64] ;  /* 0x0000000608177981 */ /* 0x000168000c1e1900 */
[----:B------:R-:W5:Y:S01]  /*02e0*/  LDG.E R20, desc[UR6][R4.64+0x10] ;  /* 0x0000100604147981 */ /* 0x000f62000c1e1900 */
[----:B------:R-:W-:-:S03]  /*02f0*/  IMAD.WIDE.U32 R12, R13, 0x4, R6 ;  /* 0x000000040d0c7825 */ /* 0x000fc600078e0006 */
[----:B------:R-:W5:Y:S01]  /*0300*/  LDG.E R27, desc[UR6][R4.64+0x14] ;  /* 0x00001406041b7981 */ /* 0x000f62000c1e1900 */
[----:B0-----:R-:W-:-:S03]  /*0310*/  IMAD.WIDE.U32 R8, R25, 0x4, R6 ;  /* 0x0000000419087825 */ /* 0x001fc600078e0006 */
[----:B------:R-:W5:Y:S04]  /*0320*/  LDG.E R25, desc[UR6][R10.64] ;  /* 0x000000060a197981 */ /* 0x000f68000c1e1900 */
[----:B------:R-:W5:Y:S04]  /*0330*/  LDG.E R22, desc[UR6][R8.64] ;  /* 0x0000000608167981 */ /* 0x000f68000c1e1900 */
[----:B------:R0:W5:Y:S04]  /*0340*/  LDG.E R24, desc[UR6][R12.64] ;  /* 0x000000060c187981 */ /* 0x000168000c1e1900 */
[----:B------:R-:W5:Y:S01]  /*0350*/  LDG.E R29, desc[UR6][R4.64+0x18] ;  /* 0x00001806041d7981 */ /* 0x000f62000c1e1900 */
[----:B0-----:R-:W-:-:S05]  /*0360*/  IADD3 R13, PT, PT, R21, 0xa, RZ ;  /* 0x0000000a150d7810 */ /* 0x001fca0007ffe0ff */
[----:B------:R-:W-:-:S04]  /*0370*/  IMAD.WIDE.U32 R12, R13, 0x4, R6 ;  /* 0x000000040d0c7825 */ /* 0x000fc800078e0006 */
[----:B--2---:R-:W-:Y:S01]  /*0380*/  FFMA R3, R28, R3, R0 ;  /* 0x000000031c037223 */ /* 0x004fe20000000000 */
[C---:B------:R-:W-:Y:S02]  /*0390*/  IADD3 R0, PT, PT, R21.reuse, 0x7, RZ ;  /* 0x0000000715007810 */ /* 0x040fe40007ffe0ff */
[----:B------:R-:W-:Y:S01]  /*03a0*/  IADD3 R28, PT, PT, R21, 0x8, RZ ;  /* 0x00000008151c7810 */ /* 0x000fe20007ffe0ff */
[----:B---3--:R-:W-:Y:S02]  /*03b0*/  FFMA R26, R2, R26, R3 ;  /* 0x0000001a021a7223 */ /* 0x008fe40000000003 */
[----:B------:R-:W-:-:S04]  /*03c0*/  IMAD.WIDE.U32 R2, R0, 0x4, R6 ;  /* 0x0000000400027825 */ /* 0x000fc800078e0006 */
[----:B------:R-:W-:Y:S01]  /*03d0*/  IMAD.WIDE.U32 R10, R28, 0x4, R6 ;  /* 0x000000041c0a7825 */ /* 0x000fe200078e0006 */
[----:B------:R-:W-:-:S03]  /*03e0*/  IADD3 R28, PT, PT, R21, 0x9, RZ ;  /* 0x00000009151c7810 */ /* 0x000fc60007ffe0ff */
[----:B----4-:R-:W-:Y:S01]  /*03f0*/  FFMA R26, R19, R16, R26 ;  /* 0x00000010131a7223 */ /* 0x010fe2000000001a */
[----:B------:R0:W2:Y:S04]  /*0400*/  LDG.E R0, desc[UR6][R2.64] ;  /* 0x0000000602007981 */ /* 0x0000a8000c1e1900 */
[----:B------:R-:W2:Y:S01]  /*0410*/  LDG.E R19, desc[UR6][R4.64+0x1c] ;  /* 0x00001c0604137981 */ /* 0x000ea2000c1e1900 */
[----:B------:R-:W-:-:S04]  /*0420*/  IMAD.WIDE.U32 R8, R28, 0x4, R6 ;  /* 0x000000041c087825 */ /* 0x000fc800078e0006 */
[----:B-----5:R-:W-:Y:S01]  /*0430*/  FFMA R18, R23, R18, R26 ;  /* 0x0000001217127223 */ /* 0x020fe2000000001a */
[----:B------:R-:W3:Y:S01]  /*0440*/  LDG.E R10, desc[UR6][R10.64] ;  /* 0x000000060a0a7981 */ /* 0x000ee2000c1e1900 */
[----:B------:R-:W-:-:S03]  /*0450*/  IADD3 R28, PT, PT, R21, 0xb, RZ ;  /* 0x0000000b151c7810 */ /* 0x000fc60007ffe0ff */
[----:B------:R-:W3:Y:S01]  /*0460*/  LDG.E R23, desc[UR6][R4.64+0x20] ;  /* 0x0000200604177981 */ /* 0x000ee2000c1e1900 */
[----:B------:R-:W-:-:S03]  /*0470*/  IADD3 R26, PT, PT, R21, 0xc, RZ ;  /* 0x0000000c151a7810 */ /* 0x000fc60007ffe0ff */
[----:B------:R1:W4:Y:S01]  /*0480*/  LDG.E R16, desc[UR6][R8.64] ;  /* 0x0000000608107981 */ /* 0x000322000c1e1900 */
[----:B------:R-:W-:-:S03]  /*0490*/  FFMA R20, R25, R20, R18 ;  /* 0x0000001419147223 */ /* 0x000fc60000000012 */
[----:B------:R5:W4:Y:S01]  /*04a0*/  LDG.E R11, desc[UR6][R12.64] ;  /* 0x000000060c0b7981 */ /* 0x000b22000c1e1900 */
[----:B0-----:R-:W-:-:S03]  /*04b0*/  IMAD.WIDE.U32 R2, R28, 0x4, R6 ;  /* 0x000000041c027825 */ /* 0x001fc600078e0006 */
[----:B------:R-:W4:Y:S01]  /*04c0*/  LDG.E R25, desc[UR6][R4.64+0x24] ;  /* 0x0000240604197981 */ /* 0x000f22000c1e1900 */
[----:B------:R-:W-:Y:S01]  /*04d0*/  FFMA R27, R22, R27, R20 ;  /* 0x0000001b161b7223 */ /* 0x000fe20000000014 */
[----:B------:R-:W-:Y:S02]  /*04e0*/  IADD3 R22, PT, PT, R21, 0xd, RZ ;  /* 0x0000000d15167810 */ /* 0x000fe40007ffe0ff */
[----:B------:R-:W4:Y:S01]  /*04f0*/  LDG.E R20, desc[UR6][R4.64+0x28] ;  /* 0x0000280604147981 */ /* 0x000f22000c1e1900 */
[----:B-1----:R-:W-:-:S04]  /*0500*/  IMAD.WIDE.U32 R8, R26, 0x4, R6 ;  /* 0x000000041a087825 */ /* 0x002fc800078e0006 */
[----:B------:R-:W-:Y:S01]  /*0510*/  FFMA R29, R24, R29, R27 ;  /* 0x0000001d181d7223 */ /* 0x000fe2000000001b */
[----:B------:R0:W4:Y:S01]  /*0520*/  LDG.E R18, desc[UR6][R2.64] ;  /* 0x0000000602127981 */ /* 0x000122000c1e1900 */
[C---:B------:R-:W-:Y:S01]  /*0530*/  IADD3 R24, PT, PT, R21.reuse, 0xe, RZ ;  /* 0x0000000e15187810 */ /* 0x040fe20007ffe0ff */
[----:B-----5:R-:W-:Y:S02]  /*0540*/  IMAD.WIDE.U32 R12, R22, 0x4, R6 ;  /* 0x00000004160c7825 */ /* 0x020fe400078e0006 */
[----:B------:R-:W5:Y:S01]  /*0550*/  LDG.E R27, desc[UR6][R4.64+0x2c] ;  /* 0x00002c06041b7981 */ /* 0x000f62000c1e1900 */
[----:B------:R-:W-:-:S03]  /*0560*/  IADD3 R26, PT, PT, R21, 0xf, RZ ;  /* 0x0000000f151a7810 */ /* 0x000fc60007ffe0ff */
[----:B------:R-:W5:Y:S01]  /*0570*/  LDG.E R8, desc[UR6][R8.64] ;  /* 0x0000000608087981 */ /* 0x000f62000c1e1900 */
[----:B0-----:R-:W-:-:S03]  /*0580*/  IMAD.WIDE.U32 R2, R24, 0x4, R6 ;  /* 0x0000000418027825 */ /* 0x001fc600078e0006 */
[----:B------:R-:W5:Y:S01]  /*0590*/  LDG.E R22, desc[UR6][R4.64+0x30] ;  /* 0x0000300604167981 */ /* 0x000f62000c1e1900 */
[----:B------:R-:W-:-:S03]  /*05a0*/  IMAD.WIDE.U32 R6, R26, 0x4, R6 ;  /* 0x000000041a067825 */ /* 0x000fc600078e0006 */
[----:B------:R-:W5:Y:S04]  /*05b0*/  LDG.E R12, desc[UR6][R12.64] ;  /* 0x000000060c0c7981 */ /* 0x000f68000c1e1900 */
[----:B------:R-:W5:Y:S04]  /*05c0*/  LDG.E R21, desc[UR6][R4.64+0x34] ;  /* 0x0000340604157981 */ /* 0x000f68000c1e1900 */
[----:B------:R-:W5:Y:S04]  /*05d0*/  LDG.E R2, desc[UR6][R2.64] ;  /* 0x0000000602027981 */ /* 0x000f68000c1e1900 */
[----:B------:R-:W5:Y:S04]  /*05e0*/  LDG.E R24, desc[UR6][R4.64+0x38] ;  /* 0x0000380604187981 */ /* 0x000f68000c1e1900 */
[----:B------:R-:W5:Y:S04]  /*05f0*/  LDG.E R6, desc[UR6][R6.64] ;  /* 0x0000000606067981 */ /* 0x000f68000c1e1900 */
[----:B------:R-:W5:Y:S01]  /*0600*/  LDG.E R26, desc[UR6][R4.64+0x3c] ;  /* 0x00003c06041a7981 */ /* 0x000f62000c1e1900 */
[----:B------:R-:W-:-:S04]  /*0610*/  IADD3 R15, PT, PT, R15, 0x10, RZ ;  /* 0x000000100f0f7810 */ /* 0x000fc80007ffe0ff */
[----:B------:R-:W-:Y:S01]  /*0620*/  ISETP.NE.AND P0, PT, R15, R17, PT ;  /* 0x000000110f00720c */ /* 0x000fe20003f05270 */
[----:B--2---:R-:W-:-:S04]  /*0630*/  FFMA R19, R0, R19, R29 ;  /* 0x0000001300137223 */ /* 0x004fc8000000001d */
[----:B---3--:R-:W-:-:S04]  /*0640*/  FFMA R19, R10, R23, R19 ;  /* 0x000000170a137223 */ /* 0x008fc80000000013 */
[----:B----4-:R-:W-:-:S04]  /*0650*/  FFMA R16, R16, R25, R19 ;  /* 0x0000001910107223 */ /* 0x010fc80000000013 */
[----:B------:R-:W-:-:S04]  /*0660*/  FFMA R11, R11, R20, R16 ;  /* 0x000000140b0b7223 */ /* 0x000fc80000000010 */
[----:B-----5:R-:W-:-:S04]  /*0670*/  FFMA R11, R18, R27, R11 ;  /* 0x0000001b120b7223 */ /* 0x020fc8000000000b */
[----:B------:R-:W-:-:S04]  /*0680*/  FFMA R11, R8, R22, R11 ;  /* 0x00000016080b7223 */ /* 0x000fc8000000000b */
[----:B------:R-:W-:-:S04]  /*0690*/  FFMA R11, R12, R21, R11 ;  /* 0x000000150c0b7223 */ /* 0x000fc8000000000b */
[----:B------:R-:W-:-:S04]  /*06a0*/  FFMA R11, R2, R24, R11 ;  /* 0x00000018020b7223 */ /* 0x000fc8000000000b */
[----:B------:R-:W-:Y:S01]  /*06b0*/  FFMA R0, R6, R26, R11 ;  /* 0x0000001a06007223 */ /* 0x000fe2000000000b */
[----:B------:R-:W-:Y:S06]  /*06c0*/  @P0 BRA `(.L_x_26) ;  /* 0xfffffff800a80947 */ /* 0x000fec000383ffff */
.L_x_25:
[----:B------:R-:W-:Y:S05]  /*06d0*/  BRA.U !UP1, `(.L_x_24) ;  /* 0x0000000509847547 */ /* 0x000fea000b800000 */
[----:B------:R-:W-:Y:S02]  /*06e0*/  UISETP.GE.U32.AND UP0, UPT, UR4, 0x8, UPT ;  /* 0x000000080400788c */ /* 0x000fe4000bf06070 */
[----:B------:R-:W-:-:S04]  /*06f0*/  ULOP3.LUT UR5, UR8, 0x7, URZ, 0xc0, !UPT ;  /* 0x0000000708057892 */ /* 0x000fc8000f8ec0ff */
[----:B------:R-:W-:-:S03]  /*0700*/  UISETP.NE.AND UP1, UPT, UR5, URZ, UPT ;  /* 0x000000ff0500728c */ /* 0x000fc6000bf25270 */
[----:B------:R-:W-:Y:S08]  /*0710*/  BRA.U !UP0, `(.L_x_27) ;  /* 0x0000000108b07547 */ /* 0x000ff0000b800000 */
[----:B------:R-:W0:Y:S01]  /*0720*/  LDC.64 R4, c[0x0][0x388] ;  /* 0x0000e200ff047b82 */ /* 0x000e220000000a00 */
[----:B------:R-:W-:-:S05]  /*0730*/  IMAD R11, R14, UR8, R17 ;  /* 0x000000080e0b7c24 */ /* 0x000fca000f8e0211 */
[C---:B------:R-:W-:Y:S02]  /*0740*/  IADD3 R9, PT, PT, R11.reuse, 0x1, RZ ;  /* 0x000000010b097810 */ /* 0x040fe40007ffe0ff */
[----:B------:R-:W1:Y:S01]  /*0750*/  LDC.64 R2, c[0x0][0x380] ;  /* 0x0000e000ff027b82 */ /* 0x000e620000000a00 */
[C---:B------:R-:W-:Y:S02]  /*0760*/  IADD3 R29, PT, PT, R11.reuse, 0x2, RZ ;  /* 0x000000020b1d7810 */ /* 0x040fe40007ffe0ff */
[C---:B------:R-:W-:Y:S02]  /*0770*/  IADD3 R21, PT, PT, R11.reuse, 0x3, RZ ;  /* 0x000000030b157810 */ /* 0x040fe40007ffe0ff */
[C---:B------:R-:W-:Y:S01]  /*0780*/  IADD3 R25, PT, PT, R11.reuse, 0x4, RZ ;  /* 0x000000040b197810 */ /* 0x040fe20007ffe0ff */
[----:B0-----:R-:W-:-:S04]  /*0790*/  IMAD.WIDE.U32 R6, R11, 0x4, R4 ;  /* 0x000000040b067825 */ /* 0x001fc800078e0004 */
[----:B------:R-:W-:Y:S01]  /*07a0*/  IMAD.WIDE.U32 R8, R9, 0x4, R4 ;  /* 0x0000000409087825 */ /* 0x000fe200078e0004 */
[----:B------:R0:W2:Y:S03]  /*07b0*/  LDG.E R15, desc[UR6][R6.64] ;  /* 0x00000006060f7981 */ /* 0x0000a6000c1e1900 */
[----:B-1----:R-:W-:Y:S01]  /*07c0*/  IMAD.WIDE.U32 R2, R17, 0x4, R2 ;  /* 0x0000000411027825 */ /* 0x002fe200078e0002 */
[----:B------:R1:W3:Y:S04]  /*07d0*/  LDG.E R12, desc[UR6][R8.64] ;  /* 0x00000006080c7981 */ /* 0x0002e8000c1e1900 */
[----:B------:R-:W2:Y:S01]  /*07e0*/  LDG.E R13, desc[UR6][R2.64] ;  /* 0x00000006020d7981 */ /* 0x000ea2000c1e1900 */
[----:B------:R-:W-:-:S03]  /*07f0*/  IMAD.WIDE.U32 R28, R29, 0x4, R4 ;  /* 0x000000041d1c7825 */ /* 0x000fc600078e0004 */
[----:B------:R-:W3:Y:S01]  /*0800*/  LDG.E R19, desc[UR6][R2.64+0x4] ;  /* 0x0000040602137981 */ /* 0x000ee2000c1e1900 */
[--C-:B------:R-:W-:Y:S01]  /*0810*/  IMAD.WIDE.U32 R20, R21, 0x4, R4.reuse ;  /* 0x0000000415147825 */ /* 0x100fe200078e0004 */
[----:B------:R-:W-:Y:S02]  /*0820*/  IADD3 R27, PT, PT, R11, 0x5, RZ ;  /* 0x000000050b1b7810 */ /* 0x000fe40007ffe0ff */
[----:B------:R-:W4:Y:S01]  /*0830*/  LDG.E R16, desc[UR6][R28.64] ;  /* 0x000000061c107981 */ /* 0x000f22000c1e1900 */
[----:B0-----:R-:W-:-:S03]  /*0840*/  IMAD.WIDE.U32 R6, R25, 0x4, R4 ;  /* 0x0000000419067825 */ /* 0x001fc600078e0004 */
[----:B------:R-:W4:Y:S01]  /*0850*/  LDG.E R23, desc[UR6][R2.64+0x8] ;  /* 0x0000080602177981 */ /* 0x000f22000c1e1900 */
[----:B------:R-:W-:Y:S01]  /*0860*/  IADD3 R10, PT, PT, R11, 0x6, RZ ;  /* 0x000000060b0a7810 */ /* 0x000fe20007ffe0ff */
[--C-:B-1----:R-:W-:Y:S02]  /*0870*/  IMAD.WIDE.U32 R8, R27, 0x4, R4.reuse ;  /* 0x000000041b087825 */ /* 0x102fe400078e0004 */
[----:B------:R-:W5:Y:S04]  /*0880*/  LDG.E R20, desc[UR6][R20.64] ;  /* 0x0000000614147981 */ /* 0x000f68000c1e1900 */
[----:B------:R-:W5:Y:S01]  /*0890*/  LDG.E R25, desc[UR6][R2.64+0xc] ;  /* 0x00000c0602197981 */ /* 0x000f62000c1e1900 */
[----:B------:R-:W-:Y:S01]  /*08a0*/  IADD3 R18, PT, PT, R11, 0x7, RZ ;  /* 0x000000070b127810 */ /* 0x000fe20007ffe0ff */
[----:B------:R-:W-:-:S02]  /*08b0*/  IMAD.WIDE.U32 R10, R10, 0x4, R4 ;  /* 0x000000040a0a7825 */ /* 0x000fc400078e0004 */
[----:B------:R-:W5:Y:S04]  /*08c0*/  LDG.E R6, desc[UR6][R6.64] ;  /* 0x0000000606067981 */ /* 0x000f68000c1e1900 */
        /* <DEDUP_REMOVED lines=8> */
[----:B------:R-:W-:Y:S01]  /*0950*/  IADD3 R17, PT, PT, R17, 0x8, RZ ;  /* 0x0000000811117810 */ /* 0x000fe20007ffe0ff */
[----:B--2---:R-:W-:-:S04]  /*0960*/  FFMA R13, R15, R13, R0 ;  /* 0x0000000d0f0d7223 */ /* 0x004fc80000000000 */
[----:B---3--:R-:W-:-:S04]  /*0970*/  FFMA R13, R12, R19, R13 ;  /* 0x000000130c0d7223 */ /* 0x008fc8000000000d */
[----:B----4-:R-:W-:-:S04]  /*0980*/  FFMA R13, R16, R23, R13 ;  /* 0x00000017100d7223 */ /* 0x010fc8000000000d */
[----:B-----5:R-:W-:-:S04]  /*0990*/  FFMA R13, R20, R25, R13 ;  /* 0x00000019140d7223 */ /* 0x020fc8000000000d */
[----:B------:R-:W-:-:S04]  /*09a0*/  FFMA R13, R6, R27, R13 ;  /* 0x0000001b060d7223 */ /* 0x000fc8000000000d */
[----:B------:R-:W-:-:S04]  /*09b0*/  FFMA R8, R8, R29, R13 ;  /* 0x0000001d08087223 */ /* 0x000fc8000000000d */
[----:B------:R-:W-:-:S04]  /*09c0*/  FFMA R8, R11, R18, R8 ;  /* 0x000000120b087223 */ /* 0x000fc80000000008 */
[----:B------:R-:W-:-:S07]  /*09d0*/  FFMA R0, R5, R21, R8 ;  /* 0x0000001505007223 */ /* 0x000fce0000000008 */
.L_x_27:
        /* <DEDUP_REMOVED lines=15> */
[----:B------:R-:W3:Y:S02]  /*0ad0*/  LDG.E R8, desc[UR6][R8.64] ;  /* 0x0000000608087981 */ /* 0x000ee4000c1e1900 */
[--C-:B------:R-:W-:Y:S02]  /*0ae0*/  IMAD.WIDE.U32 R10, R13, 0x4, R4.reuse ;  /* 0x000000040d0a7825 */ /* 0x100fe400078e0004 */
[----:B------:R-:W2:Y:S02]  /*0af0*/  LDG.E R12, desc[UR6][R2.64] ;  /* 0x00000006020c7981 */ /* 0x000ea4000c1e1900 */
[----:B------:R-:W-:-:S02]  /*0b00*/  IMAD.WIDE.U32 R4, R15, 0x4, R4 ;  /* 0x000000040f047825 */ /* 0x000fc400078e0004 */
[----:B------:R-:W3:Y:S04]  /*0b10*/  LDG.E R13, desc[UR6][R2.64+0x4] ;  /* 0x00000406020d7981 */ /* 0x000ee8000c1e1900 */
[----:B------:R-:W4:Y:S04]  /*0b20*/  LDG.E R10, desc[UR6][R10.64] ;  /* 0x000000060a0a7981 */ /* 0x000f28000c1e1900 */
[----:B------:R-:W4:Y:S04]  /*0b30*/  LDG.E R15, desc[UR6][R2.64+0x8] ;  /* 0x00000806020f7981 */ /* 0x000f28000c1e1900 */
[----:B------:R-:W5:Y:S04]  /*0b40*/  LDG.E R4, desc[UR6][R4.64] ;  /* 0x0000000604047981 */ /* 0x000f68000c1e1900 */
[----:B------:R-:W5:Y:S01]  /*0b50*/  LDG.E R16, desc[UR6][R2.64+0xc] ;  /* 0x00000c0602107981 */ /* 0x000f62000c1e1900 */
[----:B------:R-:W-:Y:S01]  /*0b60*/  IADD3 R17, PT, PT, R17, 0x4, RZ ;  /* 0x0000000411117810 */ /* 0x000fe20007ffe0ff */
[----:B--2---:R-:W-:-:S04]  /*0b70*/  FFMA R7, R7, R12, R0 ;  /* 0x0000000c07077223 */ /* 0x004fc80000000000 */
[----:B---3--:R-:W-:-:S04]  /*0b80*/  FFMA R7, R8, R13, R7 ;  /* 0x0000000d08077223 */ /* 0x008fc80000000007 */
[----:B----4-:R-:W-:-:S04]  /*0b90*/  FFMA R7, R10, R15, R7 ;  /* 0x0000000f0a077223 */ /* 0x010fc80000000007 */
[----:B-----5:R-:W-:-:S07]  /*0ba0*/  FFMA R0, R4, R16, R7 ;  /* 0x0000001004007223 */ /* 0x020fce0000000007 */
.L_x_28:
[----:B------:R-:W-:Y:S05]  /*0bb0*/  BRA.U !UP1, `(.L_x_24) ;  /* 0x00000001094c7547 */ /* 0x000fea000b800000 */
[----:B------:R-:W0:Y:S01]  /*0bc0*/  LDC.64 R2, c[0x0][0x380] ;  /* 0x0000e000ff027b82 */ /* 0x000e220000000a00 */
[----:B------:R-:W-:-:S07]  /*0bd0*/  UIADD3 UR4, UPT, UPT, -UR4, URZ, URZ ;  /* 0x000000ff04047290 */ /* 0x000fce000fffe1ff */
[----:B------:R-:W1:Y:S01]  /*0be0*/  LDC.64 R6, c[0x0][0x388] ;  /* 0x0000e200ff067b82 */ /* 0x000e620000000a00 */
[----:B0-----:R-:W-:-:S04]  /*0bf0*/  IMAD.WIDE.U32 R2, R17, 0x4, R2 ;  /* 0x0000000411027825 */ /* 0x001fc800078e0002 */
[----:B------:R-:W-:Y:S01]  /*0c00*/  IMAD R17, R14, UR8, R17 ;  /* 0x000000080e117c24 */ /* 0x000fe2000f8e0211 */
[----:B------:R-:W-:Y:S02]  /*0c10*/  MOV R8, R2 ;  /* 0x0000000200087202 */ /* 0x000fe40000000f00 */
[----:B------:R-:W-:-:S07]  /*0c20*/  MOV R9, R3 ;  /* 0x0000000300097202 */ /* 0x000fce0000000f00 */
.L_x_29:
[----:B-1----:R-:W-:Y:S01]  /*0c30*/  IMAD.WIDE.U32 R2, R17, 0x4, R6 ;  /* 0x0000000411027825 */ /* 0x002fe200078e0006 */
[----:B------:R-:W-:Y:S02]  /*0c40*/  MOV R4, R8 ;  /* 0x0000000800047202 */ /* 0x000fe40000000f00 */
[----:B------:R-:W-:-:S03]  /*0c50*/  MOV R5, R9 ;  /* 0x0000000900057202 */ /* 0x000fc60000000f00 */
[----:B------:R-:W2:Y:S04]  /*0c60*/  LDG.E R3, desc[UR6][R2.64] ;  /* 0x0000000602037981 */ /* 0x000ea8000c1e1900 */
[----:B------:R-:W2:Y:S01]  /*0c70*/  LDG.E R4, desc[UR6][R4.64] ;  /* 0x0000000604047981 */ /* 0x000ea2000c1e1900 */
[----:B------:R-:W-:Y:S01]  /*0c80*/  UIADD3 UR4, UPT, UPT, UR4, 0x1, URZ ;  /* 0x0000000104047890 */ /* 0x000fe2000fffe0ff */
[----:B------:R-:W-:Y:S02]  /*0c90*/  IADD3 R8, P0, PT, R8, 0x4, RZ ;  /* 0x0000000408087810 */ /* 0x000fe40007f1e0ff */
[----:B------:R-:W-:Y:S01]  /*0ca0*/  IADD3 R17, PT, PT, R17, 0x1, RZ ;  /* 0x0000000111117810 */ /* 0x000fe20007ffe0ff */
[----:B------:R-:W-:Y:S01]  /*0cb0*/  UISETP.NE.AND UP0, UPT, UR4, URZ, UPT ;  /* 0x000000ff0400728c */ /* 0x000fe2000bf05270 */
[----:B------:R-:W-:Y:S01]  /*0cc0*/  IADD3.X R9, PT, PT, RZ, R9, RZ, P0, !PT ;  /* 0x00000009ff097210 */ /* 0x000fe200007fe4ff */
[----:B--2---:R-:W-:-:S07]  /*0cd0*/  FFMA R0, R3, R4, R0 ;  /* 0x0000000403007223 */ /* 0x004fce0000000000 */
[----:B------:R-:W-:Y:S05]  /*0ce0*/  BRA.U UP0, `(.L_x_29) ;  /* 0xfffffffd00d07547 */ /* 0x000fea000b83ffff */
.L_x_24:
[----:B------:R-:W-:Y:S01]  /*0cf0*/  MOV R3, 0x3bbb989d ;  /* 0x3bbb989d00037802 */ /* 0x000fe20000000f00 */
[----:B------:R-:W-:Y:S01]  /*0d00*/  BSSY.RECONVERGENT B0, `(.L_x_30) ;  /* 0x0000016000007945 */ /* 0x000fe20003800200 */
[----:B------:R-:W-:-:S03]  /*0d10*/  MOV R5, 0x437c0000 ;  /* 0x437c000000057802 */ /* 0x000fc60000000f00 */
[----:B------:R-:W-:-:S04]  /*0d20*/  FFMA.SAT R2, R0, -R3, 0.5 ;  /* 0x3f00000000027423 */ /* 0x000fc80000002803 */
[----:B------:R-:W-:-:S04]  /*0d30*/  FFMA.RM R2, R2, R5, 12582913 ;  /* 0x4b40000102027423 */ /* 0x000fc80000004005 */
[C---:B------:R-:W-:Y:S01]  /*0d40*/  FADD R3, R2.reuse, -12583039 ;  /* 0xcb40007f02037421 */ /* 0x040fe20000000000 */
[----:B------:R-:W-:-:S03]  /*0d50*/  SHF.L.U32 R2, R2, 0x17, RZ ;  /* 0x0000001702027819 */ /* 0x000fc600000006ff */
[----:B------:R-:W-:-:S04]  /*0d60*/  FFMA R3, R0, -1.4426950216293334961, -R3 ;  /* 0xbfb8aa3b00037823 */ /* 0x000fc80000000803 */
[----:B------:R-:W-:-:S06]  /*0d70*/  FFMA R3, R0, -1.925963033500011079e-08, R3 ;  /* 0xb2a5706000037823 */ /* 0x000fcc0000000003 */
[----:B------:R-:W0:Y:S02]  /*0d80*/  MUFU.EX2 R3, R3 ;  /* 0x0000000300037308 */ /* 0x000e240000000800 */
[----:B0-----:R-:W-:-:S05]  /*0d90*/  FFMA R2, R2, R3, 1 ;  /* 0x3f80000002027423 */ /* 0x001fca0000000003 */
[----:B------:R-:W-:-:S04]  /*0da0*/  IADD3 R0, PT, PT, R2, 0x1800000, RZ ;  /* 0x0180000002007810 */ /* 0x000fc80007ffe0ff */
[----:B------:R-:W-:-:S04]  /*0db0*/  LOP3.LUT R0, R0, 0x7f800000, RZ, 0xc0, !PT ;  /* 0x7f80000000007812 */ /* 0x000fc800078ec0ff */
[----:B------:R-:W-:-:S13]  /*0dc0*/  ISETP.GT.U32.AND P0, PT, R0, 0x1ffffff, PT ;  /* 0x01ffffff0000780c */ /* 0x000fda0003f04070 */
[----:B------:R-:W-:Y:S05]  /*0dd0*/  @P0 BRA `(.L_x_31) ;  /* 0x0000000000100947 */ /* 0x000fea0003800000 */
[----:B------:R-:W-:-:S07]  /*0de0*/  MOV R4, 0xe00 ;  /* 0x00000e0000047802 */ /* 0x000fce0000000f00 */
[----:B------:R-:W-:Y:S05]  /*0df0*/  CALL.REL.NOINC `($__internal_2_$__cuda_sm20_rcp_rn_f32_slowpath) ;  /* 0x00000000002c7944 */ /* 0x000fea0003c00000 */
[----:B------:R-:W-:Y:S01]  /*0e00*/  MOV R5, R3 ;  /* 0x0000000300057202 */ /* 0x000fe20000000f00 */
[----:B------:R-:W-:Y:S06]  /*0e10*/  BRA `(.L_x_32) ;  /* 0x0000000000107947 */ /* 0x000fec0003800000 */
.L_x_31:
[----:B------:R-:W0:Y:S02]  /*0e20*/  MUFU.RCP R5, R2 ;  /* 0x0000000200057308 */ /* 0x000e240000001000 */
[----:B0-----:R-:W-:-:S04]  /*0e30*/  FFMA R0, R2, R5, -1 ;  /* 0xbf80000002007423 */ /* 0x001fc80000000005 */
[----:B------:R-:W-:-:S04]  /*0e40*/  FADD.FTZ R0, -R0, -RZ ;  /* 0x800000ff00007221 */ /* 0x000fc80000010100 */
[----:B------:R-:W-:-:S07]  /*0e50*/  FFMA R5, R5, R0, R5 ;  /* 0x0000000005057223 */ /* 0x000fce0000000005 */
.L_x_32:
[----:B------:R-:W-:Y:S05]  /*0e60*/  BSYNC.RECONVERGENT B0 ;  /* 0x0000000000007941 */ /* 0x000fea0003800200 */
.L_x_30:
[----:B------:R-:W0:Y:S02]  /*0e70*/  LDC.64 R2, c[0x0][0x390] ;  /* 0x0000e400ff027b82 */ /* 0x000e240000000a00 */
[----:B0-----:R-:W-:-:S05]  /*0e80*/  IMAD.WIDE.U32 R14, R14, 0x4, R2 ;  /* 0x000000040e0e7825 */ /* 0x001fca00078e0002 */
[----:B------:R-:W-:Y:S01]  /*0e90*/  STG.E desc[UR6][R14.64], R5 ;  /* 0x000000050e007986 */ /* 0x000fe2000c101906 */
[----:B------:R-:W-:Y:S05]  /*0ea0*/  EXIT ;  /* 0x000000000000794d */ /* 0x000fea0003800000 */
        .weak           $__internal_2_$__cuda_sm20_rcp_rn_f32_slowpath
        .type           $__internal_2_$__cuda_sm20_rcp_rn_f32_slowpath,@function
        .size           $__internal_2_$__cuda_sm20_rcp_rn_f32_slowpath,(.L_x_71 - $__internal_2_$__cuda_sm20_rcp_rn_f32_slowpath)
$__internal_2_$__cuda_sm20_rcp_rn_f32_slowpath:
[----:B------:R-:W-:Y:S01]  /*0eb0*/  SHF.L.U32 R0, R2, 0x1, RZ ;  /* 0x0000000102007819 */ /* 0x000fe200000006ff */
[----:B------:R-:W-:Y:S03]  /*0ec0*/  BSSY.RECONVERGENT B1, `(.L_x_33) ;  /* 0x0000031000017945 */ /* 0x000fe60003800200 */
[----:B------:R-:W-:Y:S02]  /*0ed0*/  SHF.R.U32.HI R7, RZ, 0x18, R0 ;  /* 0x00000018ff077819 */ /* 0x000fe40000011600 */
[----:B------:R-:W-:Y:S02]  /*0ee0*/  MOV R0, R2 ;  /* 0x0000000200007202 */ /* 0x000fe40000000f00 */
[----:B------:R-:W-:-:S13]  /*0ef0*/  ISETP.NE.U32.AND P0, PT, R7, RZ, PT ;  /* 0x000000ff0700720c */ /* 0x000fda0003f05070 */
[----:B------:R-:W-:Y:S05]  /*0f00*/  @P0 BRA `(.L_x_34) ;  /* 0x0000000000280947 */ /* 0x000fea0003800000 */
[----:B------:R-:W-:-:S04]  /*0f10*/  SHF.L.U32 R2, R0, 0x1, RZ ;  /* 0x0000000100027819 */ /* 0x000fc800000006ff */
[----:B------:R-:W-:-:S13]  /*0f20*/  ISETP.NE.AND P0, PT, R2, RZ, PT ;  /* 0x000000ff0200720c */ /* 0x000fda0003f05270 */
[----:B------:R-:W-:Y:S01]  /*0f30*/  @P0 FFMA R5, R0, 1.84467440737095516160e+19, RZ ;  /* 0x5f80000000050823 */ /* 0x000fe200000000ff */
[----:B------:R-:W-:Y:S08]  /*0f40*/  @!P0 MUFU.RCP R3, R0 ;  /* 0x0000000000038308 */ /* 0x000ff00000001000 */
[----:B------:R-:W0:Y:S02]  /*0f50*/  @P0 MUFU.RCP R2, R5 ;  /* 0x0000000500020308 */ /* 0x000e240000001000 */
[----:B0-----:R-:W-:-:S04]  /*0f60*/  @P0 FFMA R6, R5, R2, -1 ;  /* 0xbf80000005060423 */ /* 0x001fc80000000002 */
[----:B------:R-:W-:-:S04]  /*0f70*/  @P0 FADD.FTZ R7, -R6, -RZ ;  /* 0x800000ff06070221 */ /* 0x000fc80000010100 */
[----:B------:R-:W-:-:S04]  /*0f80*/  @P0 FFMA R2, R2, R7, R2 ;  /* 0x0000000702020223 */ /* 0x000fc80000000002 */
[----:B------:R-:W-:Y:S01]  /*0f90*/  @P0 FFMA R3, R2, 1.84467440737095516160e+19, RZ ;  /* 0x5f80000002030823 */ /* 0x000fe200000000ff */
[----:B------:R-:W-:Y:S06]  /*0fa0*/  BRA `(.L_x_35) ;  /* 0x0000000000887947 */ /* 0x000fec0003800000 */
.L_x_34:
[----:B------:R-:W-:-:S04]  /*0fb0*/  IADD3 R9, PT, PT, R7, -0xfd, RZ ;  /* 0xffffff0307097810 */ /* 0x000fc80007ffe0ff */
[----:B------:R-:W-:-:S13]  /*0fc0*/  ISETP.GT.U32.AND P0, PT, R9, 0x1, PT ;  /* 0x000000010900780c */ /* 0x000fda0003f04070 */
[----:B------:R-:W-:Y:S05]  /*0fd0*/  @P0 BRA `(.L_x_36) ;  /* 0x0000000000780947 */ /* 0x000fea0003800000 */
[----:B------:R-:W-:Y:S01]  /*0fe0*/  LOP3.LUT R2, R0, 0x7fffff, RZ, 0xc0, !PT ;  /* 0x007fffff00027812 */ /* 0x000fe200078ec0ff */
[----:B------:R-:W-:-:S03]  /*0ff0*/  HFMA2 R8, -RZ, RZ, 0, 1.78813934326171875e-07 ;  /* 0x00000003ff087431 */ /* 0x000fc600000001ff */
[----:B------:R-:W-:-:S04]  /*1000*/  LOP3.LUT R2, R2, 0x3f800000, RZ, 0xfc, !PT ;  /* 0x3f80000002027812 */ /* 0x000fc800078efcff */
[----:B------:R-:W0:Y:S01]  /*1010*/  MUFU.RCP R3, R2 ;  /* 0x0000000200037308 */ /* 0x000e220000001000 */
[----:B------:R-:W-:Y:S01]  /*1020*/  SHF.L.U32 R8, R8, R9, RZ ;  /* 0x0000000908087219 */ /* 0x000fe200000006ff */
        /* <DEDUP_REMOVED lines=18> */
[----:B------:R-:W-:Y:S02]  /*1150*/  ISETP.GE.AND P0, PT, R2, RZ, PT ;  /* 0x000000ff0200720c */ /* 0x000fe40003f06270 */
[----:B------:R-:W-:-:S04]  /*1160*/  IADD3 R2, PT, PT, R7, -0xfc, RZ ;  /* 0xffffff0407027810 */ /* 0x000fc80007ffe0ff */
[----:B------:R-:W-:-:S07]  /*1170*/  SHF.R.U32.HI R3, RZ, R2, R3 ;  /* 0x00000002ff037219 */ /* 0x000fce0000011603 */
[----:B------:R-:W-:-:S04]  /*1180*/  @!P0 IADD3 R3, PT, PT, R3, 0x1, RZ ;  /* 0x0000000103038810 */ /* 0x000fc80007ffe0ff */
[----:B------:R-:W-:-:S04]  /*1190*/  @!P1 SHF.L.U32 R3, R3, 0x1, RZ ;  /* 0x0000000103039819 */ /* 0x000fc800000006ff */
[----:B------:R-:W-:Y:S01]  /*11a0*/  LOP3.LUT R3, R3, 0x80000000, R0, 0xf8, !PT ;  /* 0x8000000003037812 */ /* 0x000fe200078ef800 */
[----:B------:R-:W-:Y:S06]  /*11b0*/  BRA `(.L_x_35) ;  /* 0x0000000000047947 */ /* 0x000fec0003800000 */
.L_x_36:
[----:B------:R0:W1:Y:S02]  /*11c0*/  MUFU.RCP R3, R0 ;  /* 0x0000000000037308 */ /* 0x0000640000001000 */
.L_x_35:
[----:B------:R-:W-:Y:S05]  /*11d0*/  BSYNC.RECONVERGENT B1 ;  /* 0x0000000000017941 */ /* 0x000fea0003800200 */
.L_x_33:
[----:B------:R-:W-:-:S04]  /*11e0*/  MOV R5, 0x0 ;  /* 0x0000000000057802 */ /* 0x000fc80000000f00 */
[----:B01----:R-:W-:Y:S05]  /*11f0*/  RET.REL.NODEC R4 `(detect_patterns) ;  /* 0xffffffec04807950 */ /* 0x003fea0003c3ffff */
.L_x_37:
        /* <DEDUP_REMOVED lines=16> */
.L_x_71:


//--------------------- .text.reservoir_update    --------------------------
	.section	.text.reservoir_update,"ax",@progbits
	.align	128
        .global         reservoir_update
        .type           reservoir_update,@function
        .size           reservoir_update,(.L_x_75 - reservoir_update)
        .other          reservoir_update,@"STO_CUDA_ENTRY STV_DEFAULT"
reservoir_update:
.text.reservoir_update:
        /* <DEDUP_REMOVED lines=21> */
[----:B------:R-:W-:Y:S01]  /*0150*/  MOV R2, RZ ;  /* 0x000000ff00027202 */ /* 0x000fe20000000f00 */
[----:B------:R-:W0:Y:S03]  /*0160*/  LDCU UR4, c[0x0][0x3ac] ;  /* 0x00007580ff0477ac */ /* 0x000e260008000800 */
[----:B------:R-:W-:-:S07]  /*0170*/  MOV R19, UR5 ;  /* 0x0000000500137c02 */ /* 0x000fce0008000f00 */
.L_x_40:
[----:B------:R-:W1:Y:S01]  /*0180*/  LDC.64 R8, c[0x0][0x390] ;  /* 0x0000e400ff087b82 */ /* 0x000e620000000a00 */
[----:B0-----:R-:W-:Y:S02]  /*0190*/  UMOV UR5, UR4 ;  /* 0x0000000400057c82 */ /* 0x001fe40008000000 */
[----:B------:R-:W-:-:S05]  /*01a0*/  IMAD R23, R0, UR5, R17 ;  /* 0x0000000500177c24 */ /* 0x000fca000f8e0211 */
[----:B------:R-:W0:Y:S01]  /*01b0*/  LDC.64 R6, c[0x0][0x380] ;  /* 0x0000e000ff067b82 */ /* 0x000e220000000a00 */
[C---:B------:R-:W-:Y:S02]  /*01c0*/  IADD3 R15, PT, PT, R23.reuse, 0x1, RZ ;  /* 0x00000001170f7810 */ /* 0x040fe40007ffe0ff */
[C---:B------:R-:W-:Y:S02]  /*01d0*/  IADD3 R21, PT, PT, R23.reuse, 0x2, RZ ;  /* 0x0000000217157810 */ /* 0x040fe40007ffe0ff */
[C---:B------:R-:W-:Y:S01]  /*01e0*/  IADD3 R11, PT, PT, R23.reuse, 0x3, RZ ;  /* 0x00000003170b7810 */ /* 0x040fe20007ffe0ff */
[----:B-1----:R-:W-:-:S04]  /*01f0*/  IMAD.WIDE.U32 R26, R23, 0x4, R8 ;  /* 0x00000004171a7825 */ /* 0x002fc800078e0008 */
[----:B0-----:R-:W-:Y:S02]  /*0200*/  IMAD.WIDE.U32 R6, R17, 0x4, R6 ;  /* 0x0000000411067825 */ /* 0x001fe400078e0006 */
[----:B------:R-:W2:Y:S02]  /*0210*/  LDG.E R26, desc[UR8][R26.64] ;  /* 0x000000081a1a7981 */ /* 0x000ea4000c1e1900 */
[--C-:B------:R-:W-:Y:S02]  /*0220*/  IMAD.WIDE.U32 R14, R15, 0x4, R8.reuse ;  /* 0x000000040f0e7825 */ /* 0x100fe400078e0008 */
[----:B------:R-:W2:Y:S02]  /*0230*/  LDG.E R5, desc[UR8][R6.64] ;  /* 0x0000000806057981 */ /* 0x000ea4000c1e1900 */
[----:B------:R-:W-:Y:S02]  /*0240*/  IMAD.WIDE.U32 R20, R21, 0x4, R8 ;  /* 0x0000000415147825 */ /* 0x000fe400078e0008 */
[----:B------:R0:W3:Y:S01]  /*0250*/  LDG.E R3, desc[UR8][R14.64] ;  /* 0x000000080e037981 */ /* 0x0000e2000c1e1900 */
[----:B------:R-:W-:-:S03]  /*0260*/  IADD3 R13, PT, PT, R23, 0x4, RZ ;  /* 0x00000004170d7810 */ /* 0x000fc60007ffe0ff */
[----:B------:R-:W3:Y:S01]  /*0270*/  LDG.E R24, desc[UR8][R6.64+0x4] ;  /* 0x0000040806187981 */ /* 0x000ee2000c1e1900 */
[----:B------:R-:W-:-:S03]  /*0280*/  IMAD.WIDE.U32 R10, R11, 0x4, R8 ;  /* 0x000000040b0a7825 */ /* 0x000fc600078e0008 */
[----:B------:R-:W4:Y:S01]  /*0290*/  LDG.E R21, desc[UR8][R20.64] ;  /* 0x0000000814157981 */ /* 0x000f22000c1e1900 */
[----:B------:R-:W-:-:S03]  /*02a0*/  IADD3 R29, PT, PT, R23, 0x5, RZ ;  /* 0x00000005171d7810 */ /* 0x000fc60007ffe0ff */
[----:B------:R-:W4:Y:S01]  /*02b0*/  LDG.E R4, desc[UR8][R6.64+0x8] ;  /* 0x0000080806047981 */ /* 0x000f22000c1e1900 */
[----:B------:R-:W-:-:S03]  /*02c0*/  IMAD.WIDE.U32 R12, R13, 0x4, R8 ;  /* 0x000000040d0c7825 */ /* 0x000fc600078e0008 */
[----:B------:R1:W5:Y:S01]  /*02d0*/  LDG.E R25, desc[UR8][R10.64] ;  /* 0x000000080a197981 */ /* 0x000362000c1e1900 */
[----:B0-----:R-:W-:-:S03]  /*02e0*/  IADD3 R15, PT, PT, R23, 0x6, RZ ;  /* 0x00000006170f7810 */ /* 0x001fc60007ffe0ff */
[----:B------:R-:W5:Y:S04]  /*02f0*/  LDG.E R16, desc[UR8][R6.64+0xc] ;  /* 0x00000c0806107981 */ /* 0x000f68000c1e1900 */
[----:B------:R0:W5:Y:S01]  /*0300*/  LDG.E R27, desc[UR8][R12.64] ;  /* 0x000000080c1b7981 */ /* 0x000162000c1e1900 */
[----:B-1----:R-:W-:-:S03]  /*0310*/  IMAD.WIDE.U32 R10, R29, 0x4, R8 ;  /* 0x000000041d0a7825 */ /* 0x002fc600078e0008 */
[----:B------:R-:W5:Y:S01]  /*0320*/  LDG.E R18, desc[UR8][R6.64+0x10] ;  /* 0x0000100806127981 */ /* 0x000f62000c1e1900 */
[----:B------:R-:W-:-:S03]  /*0330*/  IMAD.WIDE.U32 R14, R15, 0x4, R8 ;  /* 0x000000040f0e7825 */ /* 0x000fc600078e0008 */
[----:B------:R1:W5:Y:S04]  /*0340*/  LDG.E R20, desc[UR8][R10.64] ;  /* 0x000000080a147981 */ /* 0x000368000c1e1900 */
[----:B------:R-:W5:Y:S04]  /*0350*/  LDG.E R29, desc[UR8][R6.64+0x14] ;  /* 0x00001408061d7981 */ /* 0x000f68000c1e1900 */
[----:B------:R-:W5:Y:S04]  /*0360*/  LDG.E R14, desc[UR8][R14.64] ;  /* 0x000000080e0e7981 */ /* 0x000f68000c1e1900 */
[----:B------:R-:W5:Y:S01]  /*0370*/  LDG.E R22, desc[UR8][R6.64+0x18] ;  /* 0x0000180806167981 */ /* 0x000f62000c1e1900 */
[----:B------:R-:W-:-:S05]  /*0380*/  IADD3 R28, PT, PT, R23, 0x8, RZ ;  /* 0x00000008171c7810 */ /* 0x000fca0007ffe0ff */
[----:B0-----:R-:W-:Y:S01]  /*0390*/  IMAD.WIDE.U32 R12, R28, 0x4, R8 ;  /* 0x000000041c0c7825 */ /* 0x001fe200078e0008 */
[----:B------:R-:W5:Y:S01]  /*03a0*/  LDG.E R15, desc[UR8][R6.64+0x1c] ;  /* 0x00001c08060f7981 */ /* 0x000f62000c1e1900 */
[----:B------:R-:W-:-:S04]  /*03b0*/  IADD3 R28, PT, PT, R23, 0xa, RZ ;  /* 0x0000000a171c7810 */ /* 0x000fc80007ffe0ff */
[----:B------:R-:W5:Y:S01]  /*03c0*/  LDG.E R12, desc[UR8][R12.64] ;  /* 0x000000080c0c7981 */ /* 0x000f62000c1e1900 */
[----:B--2---:R-:W-:Y:S01]  /*03d0*/  FFMA R26, R26, R5, R2 ;  /* 0x000000051a1a7223 */ /* 0x004fe20000000002 */
[----:B------:R-:W-:-:S03]  /*03e0*/  IADD3 R5, PT, PT, R23, 0x7, RZ ;  /* 0x0000000717057810 */ /* 0x000fc60007ffe0ff */
[----:B---3--:R-:W-:Y:S02]  /*03f0*/  FFMA R26, R3, R24, R26 ;  /* 0x00000018031a7223 */ /* 0x008fe4000000001a */
[----:B------:R-:W-:Y:S01]  /*0400*/  IMAD.WIDE.U32 R2, R5, 0x4, R8 ;  /* 0x0000000405027825 */ /* 0x000fe200078e0008 */
[----:B------:R-:W-:-:S04]  /*0410*/  IADD3 R5, PT, PT, R23, 0x9, RZ ;  /* 0x0000000917057810 */ /* 0x000fc80007ffe0ff */
[----:B------:R0:W2:Y:S01]  /*0420*/  LDG.E R24, desc[UR8][R2.64] ;  /* 0x0000000802187981 */ /* 0x0000a2000c1e1900 */
[----:B----4-:R-:W-:Y:S01]  /*0430*/  FFMA R26, R21, R4, R26 ;  /* 0x00000004151a7223 */ /* 0x010fe2000000001a */
[----:B-1----:R-:W-:-:S04]  /*0440*/  IMAD.WIDE.U32 R10, R5, 0x4, R8 ;  /* 0x00000004050a7825 */ /* 0x002fc800078e0008 */
[----:B-----5:R-:W-:Y:S01]  /*0450*/  FFMA R16, R25, R16, R26 ;  /* 0x0000001019107223 */ /* 0x020fe2000000001a */
[C---:B0-----:R-:W-:Y:S01]  /*0460*/  IADD3 R3, PT, PT, R23.reuse, 0xb, RZ ;  /* 0x0000000b17037810 */ /* 0x041fe20007ffe0ff */
[----:B------:R-:W3:Y:S01]  /*0470*/  LDG.E R25, desc[UR8][R6.64+0x20] ;  /* 0x0000200806197981 */ /* 0x000ee2000c1e1900 */
[----:B------:R-:W-:Y:S01]  /*0480*/  IMAD.WIDE.U32 R4, R28, 0x4, R8 ;  /* 0x000000041c047825 */ /* 0x000fe200078e0008 */
[----:B------:R-:W-:Y:S02]  /*0490*/  IADD3 R26, PT, PT, R23, 0xc, RZ ;  /* 0x0000000c171a7810 */ /* 0x000fe40007ffe0ff */
[----:B------:R0:W4:Y:S01]  /*04a0*/  LDG.E R21, desc[UR8][R10.64] ;  /* 0x000000080a157981 */ /* 0x000122000c1e1900 */
[----:B------:R-:W-:-:S03]  /*04b0*/  FFMA R27, R27, R18, R16 ;  /* 0x000000121b1b7223 */ /* 0x000fc60000000010 */
[----:B------:R-:W4:Y:S01]  /*04c0*/  LDG.E R16, desc[UR8][R6.64+0x24] ;  /* 0x0000240806107981 */ /* 0x000f22000c1e1900 */
[----:B------:R-:W-:Y:S01]  /*04d0*/  IMAD.WIDE.U32 R2, R3, 0x4, R8 ;  /* 0x0000000403027825 */ /* 0x000fe200078e0008 */
[----:B------:R-:W-:Y:S02]  /*04e0*/  IADD3 R28, PT, PT, R23, 0xd, RZ ;  /* 0x0000000d171c7810 */ /* 0x000fe40007ffe0ff */
[----:B------:R1:W5:Y:S01]  /*04f0*/  LDG.E R13, desc[UR8][R4.64] ;  /* 0x00000008040d7981 */ /* 0x000362000c1e1900 */
[----:B------:R-:W-:-:S03]  /*0500*/  FFMA R27, R20, R29, R27 ;  /* 0x0000001d141b7223 */ /* 0x000fc6000000001b */
[----:B------:R-:W5:Y:S01]  /*0510*/  LDG.E R20, desc[UR8][R6.64+0x28] ;  /* 0x0000280806147981 */ /* 0x000f62000c1e1900 */
[----:B0-----:R-:W-:-:S03]  /*0520*/  IMAD.WIDE.U32 R10, R26, 0x4, R8 ;  /* 0x000000041a0a7825 */ /* 0x001fc600078e0008 */
[----:B------:R0:W5:Y:S01]  /*0530*/  LDG.E R18, desc[UR8][R2.64] ;  /* 0x0000000802127981 */ /* 0x000162000c1e1900 */
[----:B------:R-:W-:Y:S01]  /*0540*/  FFMA R27, R14, R22, R27 ;  /* 0x000000160e1b7223 */ /* 0x000fe2000000001b */
[C---:B------:R-:W-:Y:S02]  /*0550*/  IADD3 R22, PT, PT, R23.reuse, 0xe, RZ ;  /* 0x0000000e17167810 */ /* 0x040fe40007ffe0ff */
[----:B------:R-:W5:Y:S01]  /*0560*/  LDG.E R29, desc[UR8][R6.64+0x2c] ;  /* 0x00002c08061d7981 */ /* 0x000f62000c1e1900 */
[--C-:B-1----:R-:W-:Y:S01]  /*0570*/  IMAD.WIDE.U32 R4, R28, 0x4, R8.reuse ;  /* 0x000000041c047825 */ /* 0x102fe200078e0008 */
[----:B------:R-:W-:Y:S02]  /*0580*/  IADD3 R26, PT, PT, R23, 0xf, RZ ;  /* 0x0000000f171a7810 */ /* 0x000fe40007ffe0ff */
        /* <DEDUP_REMOVED lines=15> */
[----:B-----5:R-:W-:-:S04]  /*0680*/  FFMA R13, R13, R20, R12 ;  /* 0x000000140d0d7223 */ /* 0x020fc8000000000c */
[----:B------:R-:W-:-:S04]  /*0690*/  FFMA R13, R18, R29, R13 ;  /* 0x0000001d120d7223 */ /* 0x000fc8000000000d */
[----:B------:R-:W-:-:S04]  /*06a0*/  FFMA R13, R10, R14, R13 ;  /* 0x0000000e0a0d7223 */ /* 0x000fc8000000000d */
[----:B------:R-:W-:-:S04]  /*06b0*/  FFMA R13, R4, R23, R13 ;  /* 0x00000017040d7223 */ /* 0x000fc8000000000d */
[----:B------:R-:W-:-:S04]  /*06c0*/  FFMA R13, R2, R22, R13 ;  /* 0x00000016020d7223 */ /* 0x000fc8000000000d */
[----:B------:R-:W-:Y:S01]  /*06d0*/  FFMA R2, R8, R26, R13 ;  /* 0x0000001a08027223 */ /* 0x000fe2000000000d */
[----:B------:R-:W-:Y:S06]  /*06e0*/  @P0 BRA `(.L_x_40) ;  /* 0xfffffff800a40947 */ /* 0x000fec000383ffff */
.L_x_39:
        /* <DEDUP_REMOVED lines=49> */
.L_x_41:
        /* <DEDUP_REMOVED lines=29> */
.L_x_42:
        /* <DEDUP_REMOVED lines=8> */
.L_x_43:
[----:B-1----:R-:W-:Y:S01]  /*0c50*/  IMAD.WIDE.U32 R4, R19, 0x4, R8 ;  /* 0x0000000413047825 */ /* 0x002fe200078e0008 */
[----:B------:R0:W2:Y:S05]  /*0c60*/  LDG.E R3, desc[UR8][R6.64] ;  /* 0x0000000806037981 */ /* 0x0000aa000c1e1900 */
[----:B------:R-:W2:Y:S01]  /*0c70*/  LDG.E R5, desc[UR8][R4.64] ;  /* 0x0000000804057981 */ /* 0x000ea2000c1e1900 */
[----:B------:R-:W-:-:S04]  /*0c80*/  UIADD3 UR4, UPT, UPT, UR4, 0x1, URZ ;  /* 0x0000000104047890 */ /* 0x000fc8000fffe0ff */
[----:B------:R-:W-:Y:S01]  /*0c90*/  UISETP.NE.AND UP0, UPT, UR4, URZ, UPT ;  /* 0x000000ff0400728c */ /* 0x000fe2000bf05270 */
[----:B0-----:R-:W-:Y:S02]  /*0ca0*/  IADD3 R6, P0, PT, R6, 0x4, RZ ;  /* 0x0000000406067810 */ /* 0x001fe40007f1e0ff */
[----:B------:R-:W-:Y:S02]  /*0cb0*/  IADD3 R19, PT, PT, R19, 0x1, RZ ;  /* 0x0000000113137810 */ /* 0x000fe40007ffe0ff */
[----:B------:R-:W-:Y:S01]  /*0cc0*/  IADD3.X R7, PT, PT, RZ, R7, RZ, P0, !PT ;  /* 0x00000007ff077210 */ /* 0x000fe200007fe4ff */
[----:B--2---:R-:W-:-:S03]  /*0cd0*/  FFMA R2, R5, R3, R2 ;  /* 0x0000000305027223 */ /* 0x004fc60000000002 */
[----:B------:R-:W-:Y:S05]  /*0ce0*/  BRA.U UP0, `(.L_x_43) ;  /* 0xfffffffd00d87547 */ /* 0x000fea000b83ffff */
.L_x_38:
[----:B------:R-:W0:Y:S01]  /*0cf0*/  LDCU UR6, c[0x0][0x3a8] ;  /* 0x00007500ff0677ac */ /* 0x000e220008000800 */
[----:B------:R-:W-:Y:S02]  /*0d00*/  MOV R19, RZ ;  /* 0x000000ff00137202 */ /* 0x000fe40000000f00 */
[----:B------:R-:W-:Y:S01]  /*0d10*/  MOV R5, RZ ;  /* 0x000000ff00057202 */ /* 0x000fe20000000f00 */
[----:B0-----:R-:W-:Y:S02]  /*0d20*/  UISETP.GE.U32.AND UP0, UPT, UR6, 0x10, UPT ;  /* 0x000000100600788c */ /* 0x001fe4000bf06070 */
[----:B------:R-:W-:-:S04]  /*0d30*/  ULOP3.LUT UR4, UR6, 0xf, URZ, 0xc0, !UPT ;  /* 0x0000000f06047892 */ /* 0x000fc8000f8ec0ff */
[----:B------:R-:W-:-:S03]  /*0d40*/  UISETP.NE.AND UP1, UPT, UR4, URZ, UPT ;  /* 0x000000ff0400728c */ /* 0x000fc6000bf25270 */
[----:B------:R-:W-:Y:S08]  /*0d50*/  BRA.U !UP0, `(.L_x_44) ;  /* 0x0000000508687547 */ /* 0x000ff0000b800000 */
[----:B------:R-:W-:Y:S01]  /*0d60*/  ULOP3.LUT UR5, UR6, 0xfffffff0, URZ, 0xc0, !UPT ;  /* 0xfffffff006057892 */ /* 0x000fe2000f8ec0ff */
[----:B------:R-:W-:Y:S01]  /*0d70*/  HFMA2 R19, -RZ, RZ, 0, 0 ;  /* 0x00000000ff137431 */ /* 0x000fe200000001ff */
[----:B------:R-:W-:-:S04]  /*0d80*/  MOV R3, RZ ;  /* 0x000000ff00037202 */ /* 0x000fc80000000f00 */
[----:B------:R-:W-:-:S07]  /*0d90*/  MOV R5, UR5 ;  /* 0x0000000500057c02 */ /* 0x000fce0008000f00 */
.L_x_45:
        /* <DEDUP_REMOVED lines=12> */
[----:B------:R-:W-:-:S03]  /*0e60*/  IMAD.WIDE.U32 R8, R9, 0x4, R10 ;  /* 0x0000000409087825 */ /* 0x000fc600078e000a */
[----:B------:R-:W3:Y:S01]  /*0e70*/  LDG.E R18, desc[UR8][R12.64+0x4] ;  /* 0x000004080c127981 */ /* 0x000ee2000c1e1900 */
[--C-:B------:R-:W-:Y:S01]  /*0e80*/  IMAD.WIDE.U32 R22, R23, 0x4, R10.reuse ;  /* 0x0000000417167825 */ /* 0x100fe200078e000a */
[C---:B------:R-:W-:Y:S02]  /*0e90*/  IADD3 R17, PT, PT, R6.reuse, 0x4, RZ ;  /* 0x0000000406117810 */ /* 0x040fe40007ffe0ff */
[----:B------:R-:W4:Y:S04]  /*0ea0*/  LDG.E R26, desc[UR8][R8.64] ;  /* 0x00000008081a7981 */ /* 0x000f28000c1e1900 */
[----:B------:R-:W4:Y:S01]  /*0eb0*/  LDG.E R29, desc[UR8][R12.64+0x8] ;  /* 0x000008080c1d7981 */ /* 0x000f22000c1e1900 */
[----:B------:R-:W-:Y:S01]  /*0ec0*/  IADD3 R7, PT, PT, R6, 0x5, RZ ;  /* 0x0000000506077810 */ /* 0x000fe20007ffe0ff */
[----:B------:R-:W-:-:S02]  /*0ed0*/  IMAD.WIDE.U32 R16, R17, 0x4, R10 ;  /* 0x0000000411107825 */ /* 0x000fc400078e000a */
[----:B------:R-:W5:Y:S04]  /*0ee0*/  LDG.E R20, desc[UR8][R22.64] ;  /* 0x0000000816147981 */ /* 0x000f68000c1e1900 */
[----:B------:R-:W5:Y:S01]  /*0ef0*/  LDG.E R15, desc[UR8][R12.64+0xc] ;  /* 0x00000c080c0f7981 */ /* 0x000f62000c1e1900 */
[----:B0-----:R-:W-:-:S03]  /*0f00*/  IMAD.WIDE.U32 R24, R7, 0x4, R10 ;  /* 0x0000000407187825 */ /* 0x001fc600078e000a */
[----:B------:R0:W5:Y:S04]  /*0f10*/  LDG.E R4, desc[UR8][R16.64] ;  /* 0x0000000810047981 */ /* 0x000168000c1e1900 */
[----:B------:R-:W5:Y:S04]  /*0f20*/  LDG.E R7, desc[UR8][R12.64+0x10] ;  /* 0x000010080c077981 */ /* 0x000f68000c1e1900 */
[----:B------:R1:W5:Y:S04]  /*0f30*/  LDG.E R8, desc[UR8][R24.64] ;  /* 0x0000000818087981 */ /* 0x000368000c1e1900 */
[----:B------:R-:W5:Y:S01]  /*0f40*/  LDG.E R9, desc[UR8][R12.64+0x14] ;  /* 0x000014080c097981 */ /* 0x000f62000c1e1900 */
[----:B------:R-:W-:-:S03]  /*0f50*/  IADD3 R28, PT, PT, R6, 0x6, RZ ;  /* 0x00000006061c7810 */ /* 0x000fc60007ffe0ff */
[----:B------:R-:W5:Y:S02]  /*0f60*/  LDG.E R23, desc[UR8][R12.64+0x18] ;  /* 0x000018080c177981 */ /* 0x000f64000c1e1900 */
[----:B0-----:R-:W-:-:S05]  /*0f70*/  IMAD.WIDE.U32 R16, R28, 0x4, R10 ;  /* 0x000000041c107825 */ /* 0x001fca00078e000a */
[----:B------:R0:W5:Y:S01]  /*0f80*/  LDG.E R22, desc[UR8][R16.64] ;  /* 0x0000000810167981 */ /* 0x000162000c1e1900 */
[C---:B-1----:R-:W-:Y:S02]  /*0f90*/  IADD3 R25, PT, PT, R6.reuse, 0x9, RZ ;  /* 0x0000000906197810 */ /* 0x042fe40007ffe0ff */
[----:B------:R-:W-:Y:S01]  /*0fa0*/  IADD3 R28, PT, PT, R6, 0xd, RZ ;  /* 0x0000000d061c7810 */ /* 0x000fe20007ffe0ff */
[----:B--2---:R-:W-:-:S04]  /*0fb0*/  FFMA R14, R14, R21, R19 ;  /* 0x000000150e0e7223 */ /* 0x004fc80000000013 */
[----:B---3--:R-:W-:Y:S01]  /*0fc0*/  FFMA R27, R27, R18, R14 ;  /* 0x000000121b1b7223 */ /* 0x008fe2000000000e */
[C---:B------:R-:W-:Y:S02]  /*0fd0*/  IADD3 R19, PT, PT, R6.reuse, 0x7, RZ ;  /* 0x0000000706137810 */ /* 0x040fe40007ffe0ff */
[----:B------:R-:W-:Y:S01]  /*0fe0*/  IADD3 R21, PT, PT, R6, 0x8, RZ ;  /* 0x0000000806157810 */ /* 0x000fe20007ffe0ff */
[----:B----4-:R-:W-:Y:S01]  /*0ff0*/  FFMA R27, R26, R29, R27 ;  /* 0x0000001d1a1b7223 */ /* 0x010fe2000000001b */
[----:B------:R-:W-:-:S03]  /*1000*/  IADD3 R29, PT, PT, R6, 0xa, RZ ;  /* 0x0000000a061d7810 */ /* 0x000fc60007ffe0ff */
[----:B0-----:R-:W-:-:S05]  /*1010*/  IMAD.WIDE.U32 R16, R21, 0x4, R10 ;  /* 0x0000000415107825 */ /* 0x001fca00078e000a */
[----:B------:R0:W2:Y:S01]  /*1020*/  LDG.E R24, desc[UR8][R16.64] ;  /* 0x0000000810187981 */ /* 0x0000a2000c1e1900 */
[----:B-----5:R-:W-:Y:S01]  /*1030*/  FFMA R27, R20, R15, R27 ;  /* 0x0000000f141b7223 */ /* 0x020fe2000000001b */
[----:B------:R-:W-:-:S04]  /*1040*/  IMAD.WIDE.U32 R14, R19, 0x4, R10 ;  /* 0x00000004130e7825 */ /* 0x000fc800078e000a */
[----:B------:R-:W-:Y:S02]  /*1050*/  IMAD.WIDE.U32 R20, R29, 0x4, R10 ;  /* 0x000000041d147825 */ /* 0x000fe400078e000a */
[----:B------:R-:W3:Y:S02]  /*1060*/  LDG.E R14, desc[UR8][R14.64] ;  /* 0x000000080e0e7981 */ /* 0x000ee4000c1e1900 */
[----:B------:R-:W-:Y:S01]  /*1070*/  FFMA R29, R4, R7, R27 ;  /* 0x00000007041d7223 */ /* 0x000fe2000000001b */
[----:B------:R-:W-:Y:S01]  /*1080*/  IADD3 R4, PT, PT, R6, 0xb, RZ ;  /* 0x0000000b06047810 */ /* 0x000fe20007ffe0ff */
[----:B------:R-:W3:Y:S01]  /*1090*/  LDG.E R27, desc[UR8][R12.64+0x1c] ;  /* 0x00001c080c1b7981 */ /* 0x000ee2000c1e1900 */
[----:B------:R-:W-:-:S03]  /*10a0*/  IMAD.WIDE.U32 R18, R25, 0x4, R10 ;  /* 0x0000000419127825 */ /* 0x000fc600078e000a */
[----:B------:R-:W2:Y:S01]  /*10b0*/  LDG.E R7, desc[UR8][R12.64+0x20] ;  /* 0x000020080c077981 */ /* 0x000ea2000c1e1900 */
[----:B------:R-:W-:Y:S01]  /*10c0*/  FFMA R29, R8, R9, R29 ;  /* 0x00000009081d7223 */ /* 0x000fe2000000001d */
[--C-:B------:R-:W-:Y:S01]  /*10d0*/  IMAD.WIDE.U32 R8, R4, 0x4, R10.reuse ;  /* 0x0000000404087825 */ /* 0x100fe200078e000a */
[----:B------:R-:W-:Y:S01]  /*10e0*/  IADD3 R26, PT, PT, R6, 0xc, RZ ;  /* 0x0000000c061a7810 */ /* 0x000fe20007ffe0ff */
[----:B------:R1:W4:Y:S04]  /*10f0*/  LDG.E R25, desc[UR8][R18.64] ;  /* 0x0000000812197981 */ /* 0x000328000c1e1900 */
[----:B------:R-:W4:Y:S01]  /*1100*/  LDG.E R4, desc[UR8][R12.64+0x24] ;  /* 0x000024080c047981 */ /* 0x000f22000c1e1900 */
[----:B0-----:R-:W-:-:S03]  /*1110*/  IMAD.WIDE.U32 R16, R26, 0x4, R10 ;  /* 0x000000041a107825 */ /* 0x001fc600078e000a */
[----:B------:R-:W5:Y:S01]  /*1120*/  LDG.E R20, desc[UR8][R20.64] ;  /* 0x0000000814147981 */ /* 0x000f62000c1e1900 */
[----:B-1----:R-:W-:-:S03]  /*1130*/  IMAD.WIDE.U32 R18, R28, 0x4, R10 ;  /* 0x000000041c127825 */ /* 0x002fc600078e000a */
[----:B------:R0:W5:Y:S04]  /*1140*/  LDG.E R15, desc[UR8][R8.64] ;  /* 0x00000008080f7981 */ /* 0x000168000c1e1900 */
[----:B------:R-:W5:Y:S04]  /*1150*/  LDG.E R28, desc[UR8][R12.64+0x2c] ;  /* 0x00002c080c1c7981 */ /* 0x000f68000c1e1900 */
[----:B------:R-:W5:Y:S01]  /*1160*/  LDG.E R21, desc[UR8][R12.64+0x28] ;  /* 0x000028080c157981 */ /* 0x000f62000c1e1900 */
[----:B0-----:R-:W-:-:S03]  /*1170*/  IADD3 R9, PT, PT, R6, 0xe, RZ ;  /* 0x0000000e06097810 */ /* 0x001fc60007ffe0ff */
[----:B------:R-:W5:Y:S01]  /*1180*/  LDG.E R16, desc[UR8][R16.64] ;  /* 0x0000000810107981 */ /* 0x000f62000c1e1900 */
[----:B------:R-:W-:-:S03]  /*1190*/  IADD3 R6, PT, PT, R6, 0xf, RZ ;  /* 0x0000000f06067810 */ /* 0x000fc60007ffe0ff */
[----:B------:R-:W5:Y:S01]  /*11a0*/  LDG.E R26, desc[UR8][R12.64+0x30] ;  /* 0x000030080c1a7981 */ /* 0x000f62000c1e1900 */
[----:B------:R-:W-:-:S04]  /*11b0*/  IMAD.WIDE.U32 R8, R9, 0x4, R10 ;  /* 0x0000000409087825 */ /* 0x000fc800078e000a */
[----:B------:R-:W-:Y:S01]  /*11c0*/  FFMA R23, R22, R23, R29 ;  /* 0x0000001716177223 */ /* 0x000fe2000000001d */
[----:B------:R-:W5:Y:S01]  /*11d0*/  LDG.E R18, desc[UR8][R18.64] ;  /* 0x0000000812127981 */ /* 0x000f62000c1e1900 */
[----:B------:R-:W-:-:S03]  /*11e0*/  IMAD.WIDE.U32 R10, R6, 0x4, R10 ;  /* 0x00000004060a7825 */ /* 0x000fc600078e000a */
[----:B------:R-:W5:Y:S04]  /*11f0*/  LDG.E R29, desc[UR8][R12.64+0x34] ;  /* 0x000034080c1d7981 */ /* 0x000f68000c1e1900 */
[----:B------:R-:W5:Y:S04]  /*1200*/  LDG.E R22, desc[UR8][R12.64+0x38] ;  /* 0x000038080c167981 */ /* 0x000f68000c1e1900 */
[----:B------:R-:W5:Y:S04]  /*1210*/  LDG.E R9, desc[UR8][R8.64] ;  /* 0x0000000808097981 */ /* 0x000f68000c1e1900 */
[----:B------:R-:W5:Y:S04]  /*1220*/  LDG.E R19, desc[UR8][R12.64+0x3c] ;  /* 0x00003c080c137981 */ /* 0x000f68000c1e1900 */
[----:B------:R-:W5:Y:S01]  /*1230*/  LDG.E R10, desc[UR8][R10.64] ;  /* 0x000000080a0a7981 */ /* 0x000f62000c1e1900 */
[----:B------:R-:W-:-:S04]  /*1240*/  IADD3 R3, PT, PT, R3, 0x10, RZ ;  /* 0x0000001003037810 */ /* 0x000fc80007ffe0ff */
[----:B------:R-:W-:Y:S01]  /*1250*/  ISETP.NE.AND P0, PT, R3, R5, PT ;  /* 0x000000050300720c */ /* 0x000fe20003f05270 */
[----:B---3--:R-:W-:-:S04]  /*1260*/  FFMA R23, R14, R27, R23 ;  /* 0x0000001b0e177223 */ /* 0x008fc80000000017 */
[----:B--2---:R-:W-:-:S04]  /*1270*/  FFMA R24, R24, R7, R23 ;  /* 0x0000000718187223 */ /* 0x004fc80000000017 */
        /* <DEDUP_REMOVED lines=8> */
.L_x_44:
        /* <DEDUP_REMOVED lines=49> */
.L_x_47:
        /* <DEDUP_REMOVED lines=29> */
.L_x_48:
[----:B------:R-:W-:Y:S05]  /*17e0*/  BRA.U !UP1, `(.L_x_46) ;  /* 0x0000000109447547 */ /* 0x000fea000b800000 */
[----:B------:R-:W0:Y:S01]  /*17f0*/  LDC.64 R6, c[0x0][0x388] ;  /* 0x0000e200ff067b82 */ /* 0x000e220000000a00 */
[----:B------:R-:W-:Y:S01]  /*1800*/  IMAD R3, R0, UR6, R5 ;  /* 0x0000000600037c24 */ /* 0x000fe2000f8e0205 */
[----:B------:R-:W-:-:S06]  /*1810*/  UIADD3 UR4, UPT, UPT, -UR4, URZ, URZ ;  /* 0x000000ff04047290 */ /* 0x000fcc000fffe1ff */
[----:B------:R-:W1:Y:S01]  /*1820*/  LDC.64 R8, c[0x0][0x398] ;  /* 0x0000e600ff087b82 */ /* 0x000e620000000a00 */
[----:B0-----:R-:W-:-:S03]  /*1830*/  IMAD.WIDE.U32 R6, R5, 0x4, R6 ;  /* 0x0000000405067825 */ /* 0x001fc600078e0006 */
[----:B------:R-:W-:-:S07]  /*1840*/  MOV R10, R6 ;  /* 0x00000006000a7202 */ /* 0x000fce0000000f00 */
.L_x_49:
[----:B-1----:R-:W-:Y:S01]  /*1850*/  IMAD.WIDE.U32 R4, R3, 0x4, R8 ;  /* 0x0000000403047825 */ /* 0x002fe200078e0008 */
[----:B------:R-:W-:-:S05]  /*1860*/  MOV R6, R10 ;  /* 0x0000000a00067202 */ /* 0x000fca0000000f00 */
[----:B------:R-:W2:Y:S04]  /*1870*/  LDG.E R4, desc[UR8][R4.64] ;  /* 0x0000000804047981 */ /* 0x000ea8000c1e1900 */
[----:B------:R0:W2:Y:S01]  /*1880*/  LDG.E R6, desc[UR8][R6.64] ;  /* 0x0000000806067981 */ /* 0x0000a2000c1e1900 */
[----:B------:R-:W-:Y:S01]  /*1890*/  UIADD3 UR4, UPT, UPT, UR4, 0x1, URZ ;  /* 0x0000000104047890 */ /* 0x000fe2000fffe0ff */
[----:B------:R-:W-:Y:S02]  /*18a0*/  IADD3 R10, P0, PT, R10, 0x4, RZ ;  /* 0x000000040a0a7810 */ /* 0x000fe40007f1e0ff */
[----:B------:R-:W-:Y:S01]  /*18b0*/  IADD3 R3, PT, PT, R3, 0x1, RZ ;  /* 0x0000000103037810 */ /* 0x000fe20007ffe0ff */
[----:B------:R-:W-:Y:S01]  /*18c0*/  UISETP.NE.AND UP0, UPT, UR4, URZ, UPT ;  /* 0x000000ff0400728c */ /* 0x000fe2000bf05270 */
[----:B0-----:R-:W-:Y:S01]  /*18d0*/  IADD3.X R7, PT, PT, RZ, R7, RZ, P0, !PT ;  /* 0x00000007ff077210 */ /* 0x001fe200007fe4ff */
[----:B--2---:R-:W-:-:S07]  /*18e0*/  FFMA R19, R4, R6, R19 ;  /* 0x0000000604137223 */ /* 0x004fce0000000013 */
[----:B------:R-:W-:Y:S05]  /*18f0*/  BRA.U UP0, `(.L_x_49) ;  /* 0xfffffffd00d47547 */ /* 0x000fea000b83ffff */
.L_x_46:
[----:B------:R-:W0:Y:S08]  /*1900*/  LDC.64 R8, c[0x0][0x388] ;  /* 0x0000e200ff087b82 */ /* 0x000e300000000a00 */
[----:B------:R-:W1:Y:S01]  /*1910*/  LDC.64 R4, c[0x0][0x3b0] ;  /* 0x0000ec00ff047b82 */ /* 0x000e620000000a00 */
[----:B------:R-:W-:Y:S01]  /*1920*/  MOV R10, 0x3c80f082 ;  /* 0x3c80f082000a7802 */ /* 0x000fe20000000f00 */
[----:B------:R-:W-:-:S06]  /*1930*/  HFMA2 R12, -RZ, RZ, 1.875, 0 ;  /* 0x3f800000ff0c7431 */ /* 0x000fcc00000001ff */
[----:B------:R-:W2:Y:S01]  /*1940*/  LDC.64 R6, c[0x0][0x3a0] ;  /* 0x0000e800ff067b82 */ /* 0x000ea20000000a00 */
[----:B0-----:R-:W-:-:S06]  /*1950*/  IMAD.WIDE.U32 R8, R0, 0x4, R8 ;  /* 0x0000000400087825 */ /* 0x001fcc00078e0008 */
[----:B------:R0:W3:Y:S01]  /*1960*/  LDG.E R9, desc[UR8][R8.64] ;  /* 0x0000000808097981 */ /* 0x0000e2000c1e1900 */
[----:B-1----:R-:W-:-:S04]  /*1970*/  FFMA R5, R19, R5, R2 ;  /* 0x0000000513057223 */ /* 0x002fc80000000002 */
[C---:B------:R-:W-:Y:S01]  /*1980*/  FMUL R2, |R5|.reuse, 2.8853900432586669922 ;  /* 0x4038aa3b05027820 */ /* 0x040fe20000400200 */
[C---:B------:R-:W-:Y:S01]  /*1990*/  FMUL R11, R5.reuse, R5 ;  /* 0x00000005050b7220 */ /* 0x040fe20000400000 */
[C---:B------:R-:W-:Y:S02]  /*19a0*/  FSETP.GE.AND P1, PT, |R5|.reuse, 0.60000002384185791016, PT ;  /* 0x3f19999a0500780b */ /* 0x040fe40003f26200 */
[----:B------:R-:W-:Y:S01]  /*19b0*/  FSETP.GE.AND P0, PT, |R5|, 9.010913848876953125, PT ;  /* 0x41102cb40500780b */ /* 0x000fe20003f06200 */
[----:B------:R-:W-:Y:S01]  /*19c0*/  FFMA R10, R11, R10, -0.052303962409496307373 ;  /* 0xbd563cae0b0a7423 */ /* 0x000fe2000000000a */
[----:B------:R-:W1:Y:S01]  /*19d0*/  MUFU.EX2 R2, R2 ;  /* 0x0000000200027308 */ /* 0x000e620000000800 */
[----:B--2---:R-:W-:-:S04]  /*19e0*/  IMAD.WIDE.U32 R6, R0, 0x4, R6 ;  /* 0x0000000400067825 */ /* 0x004fc800078e0006 */
[----:B-1----:R-:W-:Y:S01]  /*19f0*/  FADD R3, R2, 1 ;  /* 0x3f80000002037421 */ /* 0x002fe20000000000 */
[----:B------:R-:W-:-:S04]  /*1a00*/  FFMA R2, R11, R10, 0.1331529766321182251 ;  /* 0x3e0859410b027423 */ /* 0x000fc8000000000a */
[C---:B------:R-:W-:Y:S01]  /*1a10*/  FFMA R2, R11.reuse, R2, -0.33332768082618713379 ;  /* 0xbeaaa9ed0b027423 */ /* 0x040fe20000000002 */
[----:B------:R-:W0:Y:S03]  /*1a20*/  MUFU.RCP R3, R3 ;  /* 0x0000000300037308 */ /* 0x000e260000001000 */
[----:B------:R-:W-:Y:S01]  /*1a30*/  FFMA R2, R11, R2, RZ ;  /* 0x000000020b027223 */ /* 0x000fe200000000ff */
[----:B0-----:R-:W-:-:S05]  /*1a40*/  FFMA R8, R3, -2, R12 ;  /* 0xc000000003087823 */ /* 0x001fca000000000c */
[----:B------:R-:W-:-:S04]  /*1a50*/  FSEL R8, R8, 1, !P0 ;  /* 0x3f80000008087808 */ /* 0x000fc80004000000 */
[--C-:B------:R-:W-:Y:S01]  /*1a60*/  LOP3.LUT R3, R8, 0x80000000, R5.reuse, 0xb8, !PT ;  /* 0x8000000008037812 */ /* 0x100fe200078eb805 */
[----:B------:R-:W-:-:S04]  /*1a70*/  @!P1 FFMA R3, R5, R2, R5 ;  /* 0x0000000205039223 */ /* 0x000fc80000000005 */
[----:B------:R-:W-:Y:S01]  /*1a80*/  FMUL R3, R3, R4 ;  /* 0x0000000403037220 */ /* 0x000fe20000400000 */
[----:B------:R-:W-:-:S04]  /*1a90*/  FADD R4, -R4, 1 ;  /* 0x3f80000004047421 */ /* 0x000fc80000000100 */
[----:B---3--:R-:W-:-:S05]  /*1aa0*/  FFMA R3, R4, R9, R3 ;  /* 0x0000000904037223 */ /* 0x008fca0000000003 */
[----:B------:R-:W-:Y:S01]  /*1ab0*/  STG.E desc[UR8][R6.64], R3 ;  /* 0x0000000306007986 */ /* 0x000fe2000c101908 */
[----:B------:R-:W-:Y:S05]  /*1ac0*/  EXIT ;  /* 0x000000000000794d */ /* 0x000fea0003800000 */
.L_x_50:
        /* <DEDUP_REMOVED lines=11> */
.L_x_75:


//--------------------- .text.encode_spikes_rate  --------------------------
	.section	.text.encode_spikes_rate,"ax",@progbits
	.align	128
        .global         encode_spikes_rate
        .type           encode_spikes_rate,@function
        .size           encode_spikes_rate,(.L_x_72 - encode_spikes_rate)
        .other          encode_spikes_rate,@"STO_CUDA_ENTRY STV_DEFAULT"
encode_spikes_rate:
.text.encode_spikes_rate:
        /* <DEDUP_REMOVED lines=9> */
[----:B------:R-:W1:Y:S01]  /*0090*/  LDC.64 R6, c[0x0][0x380] ;  /* 0x0000e000ff067b82 */ /* 0x000e620000000a00 */
[----:B------:R-:W2:Y:S07]  /*00a0*/  LDCU.64 UR4, c[0x0][0x358] ;  /* 0x00006b00ff0477ac */ /* 0x000eae0008000a00 */
[----:B------:R-:W3:Y:S01]  /*00b0*/  LDC R9, c[0x0][0x3a8] ;  /* 0x0000ea00ff097b82 */ /* 0x000ee20000000800 */
[----:B0-----:R-:W0:Y:S01]  /*00c0*/  I2F.U32.RP R0, UR6 ;  /* 0x0000000600007d06 */ /* 0x001e220008209000 */
[----:B------:R-:W-:-:S07]  /*00d0*/  ISETP.NE.U32.AND P1, PT, RZ, UR6, PT ;  /* 0x00000006ff007c0c */ /* 0x000fce000bf25070 */
[----:B0-----:R-:W0:Y:S02]  /*00e0*/  MUFU.RCP R0, R0 ;  /* 0x0000000000007308 */ /* 0x001e240000001000 */
[----:B0-----:R-:W-:-:S06]  /*00f0*/  VIADD R4, R0, 0xffffffe ;  /* 0x0ffffffe00047836 */ /* 0x001fcc0000000000 */
[----:B------:R0:W4:Y:S02]  /*0100*/  F2I.FTZ.U32.TRUNC.NTZ R5, R4 ;  /* 0x0000000400057305 */ /* 0x000124000021f000 */
[----:B0-----:R-:W-:Y:S02]  /*0110*/  HFMA2 R4, -RZ, RZ, 0, 0 ;  /* 0x00000000ff047431 */ /* 0x001fe400000001ff */
[----:B----4-:R-:W-:-:S04]  /*0120*/  IMAD.MOV R3, RZ, RZ, -R5 ;  /* 0x000000ffff037224 */ /* 0x010fc800078e0a05 */
[----:B------:R-:W-:-:S04]  /*0130*/  IMAD R3, R3, UR6, RZ ;  /* 0x0000000603037c24 */ /* 0x000fc8000f8e02ff */
[----:B------:R-:W-:-:S06]  /*0140*/  IMAD.HI.U32 R5, R5, R3, R4 ;  /* 0x0000000305057227 */ /* 0x000fcc00078e0004 */
[----:B------:R-:W-:-:S04]  /*0150*/  IMAD.HI.U32 R5, R5, R2, RZ ;  /* 0x0000000205057227 */ /* 0x000fc800078e00ff */
[----:B------:R-:W-:-:S04]  /*0160*/  IMAD.MOV R5, RZ, RZ, -R5 ;  /* 0x000000ffff057224 */ /* 0x000fc800078e0a05 */
[----:B------:R-:W-:-:S05]  /*0170*/  IMAD R3, R5, UR6, R2 ;  /* 0x0000000605037c24 */ /* 0x000fca000f8e0202 */
[----:B------:R-:W-:-:S13]  /*0180*/  ISETP.GE.U32.AND P0, PT, R3, UR6, PT ;  /* 0x0000000603007c0c */ /* 0x000fda000bf06070 */
[----:B------:R-:W-:-:S05]  /*0190*/  @P0 VIADD R3, R3, -UR6 ;  /* 0x8000000603030c36 */ /* 0x000fca0008000000 */
[----:B------:R-:W-:-:S13]  /*01a0*/  ISETP.GE.U32.AND P0, PT, R3, UR6, PT ;  /* 0x0000000603007c0c */ /* 0x000fda000bf06070 */
[----:B------:R-:W-:Y:S02]  /*01b0*/  @P0 IADD3 R3, PT, PT, R3, -UR6, RZ ;  /* 0x8000000603030c10 */ /* 0x000fe4000fffe0ff */
[----:B------:R-:W-:Y:S01]  /*01c0*/  @!P1 LOP3.LUT R3, RZ, UR6, RZ, 0x33, !PT ;  /* 0x00000006ff039c12 */ /* 0x000fe2000f8e33ff */
[----:B------:R-:W0:Y:S04]  /*01d0*/  LDCU.64 UR6, c[0x0][0x3a0] ;  /* 0x00007400ff0677ac */ /* 0x000e280008000a00 */
[----:B-1----:R-:W-:-:S06]  /*01e0*/  IMAD.WIDE.U32 R6, R3, 0x4, R6 ;  /* 0x0000000403067825 */ /* 0x002fcc00078e0006 */
[----:B--2---:R-:W2:Y:S01]  /*01f0*/  LDG.E R6, desc[UR4][R6.64] ;  /* 0x0000000406067981 */ /* 0x004ea2000c1e1900 */
[----:B------:R-:W-:Y:S01]  /*0200*/  IMAD.MOV.U32 R5, RZ, RZ, RZ ;  /* 0x000000ffff057224 */ /* 0x000fe200078e00ff */
[----:B0-----:R-:W-:Y:S01]  /*0210*/  FSETP.LT.AND P0, PT, RZ, UR6, PT ;  /* 0x00000006ff007c0b */ /* 0x001fe2000bf01000 */
[----:B---3--:R-:W-:Y:S01]  /*0220*/  FADD R3, -R9, UR7 ;  /* 0x0000000709037e21 */ /* 0x008fe20008000100 */
[----:B--2---:R-:W-:-:S04]  /*0230*/  FADD.SAT R0, RZ, R6 ;  /* 0x00000006ff007221 */ /* 0x004fc80000002000 */
[----:B------:R-:W-:-:S07]  /*0240*/  FFMA R3, R0, R3, R9 ;  /* 0x0000000300037223 */ /* 0x000fce0000000009 */
[----:B------:R-:W-:Y:S05]  /*0250*/  @!P0 BRA `(.L_x_51) ;  /* 0x0000000400808947 */ /* 0x000fea0003800000 */
[----:B------:R-:W0:Y:S01]  /*0260*/  MUFU.RCP R0, R3 ;  /* 0x0000000300007308 */ /* 0x000e220000001000 */
[----:B------:R-:W-:Y:S01]  /*0270*/  UMOV UR6, 0x447a0000 ;  /* 0x447a000000067882 */ /* 0x000fe20000000000 */
[----:B------:R-:W-:Y:S01]  /*0280*/  BSSY.RECONVERGENT B0, `(.L_x_52) ;  /* 0x000000d000007945 */ /* 0x000fe20003800200 */
[----:B------:R-:W-:-:S05]  /*0290*/  IMAD.U32 R6, RZ, RZ, UR6 ;  /* 0x00000006ff067e24 */ /* 0x000fca000f8e00ff */
[----:B------:R-:W1:Y:S01]  /*02a0*/  FCHK P0, R6, R3 ;  /* 0x0000000306007302 */ /* 0x000e620000000000 */
[----:B0-----:R-:W-:-:S04]  /*02b0*/  FFMA R5, -R3, R0, 1 ;  /* 0x3f80000003057423 */ /* 0x001fc80000000100 */
[----:B------:R-:W-:-:S04]  /*02c0*/  FFMA R0, R0, R5, R0 ;  /* 0x0000000500007223 */ /* 0x000fc80000000000 */
[----:B------:R-:W-:-:S04]  /*02d0*/  FFMA R4, R0, 1000, RZ ;  /* 0x447a000000047823 */ /* 0x000fc800000000ff */
[----:B------:R-:W-:-:S04]  /*02e0*/  FFMA R5, -R3, R4, 1000 ;  /* 0x447a000003057423 */ /* 0x000fc80000000104 */
[----:B------:R-:W-:Y:S01]  /*02f0*/  FFMA R4, R0, R5, R4 ;  /* 0x0000000500047223 */ /* 0x000fe20000000004 */
[----:B-1----:R-:W-:Y:S06]  /*0300*/  @!P0 BRA `(.L_x_53) ;  /* 0x0000000000108947 */ /* 0x002fec0003800000 */
[----:B------:R-:W-:Y:S02]  /*0310*/  MOV R0, 0x447a0000 ;  /* 0x447a000000007802 */ /* 0x000fe40000000f00 */
[----:B------:R-:W-:-:S07]  /*0320*/  MOV R8, 0x340 ;  /* 0x0000034000087802 */ /* 0x000fce0000000f00 */
[----:B------:R-:W-:Y:S05]  /*0330*/  CALL.REL.NOINC `($__internal_3_$__cuda_sm3x_div_rn_noftz_f32_slowpath) ;  /* 0x00000004005c7944 */ /* 0x000fea0003c00000 */
[----:B------:R-:W-:-:S07]  /*0340*/  IMAD.MOV.U32 R4, RZ, RZ, R0 ;  /* 0x000000ffff047224 */ /* 0x000fce00078e0000 */
.L_x_53:
[----:B------:R-:W-:Y:S05]  /*0350*/  BSYNC.RECONVERGENT B0 ;  /* 0x0000000000007941 */ /* 0x000fea0003800200 */
.L_x_52:
[----:B------:R-:W0:Y:S01]  /*0360*/  LDCU.64 UR6, c[0x0][0x3b0] ;  /* 0x00007600ff0677ac */ /* 0x000e220008000a00 */
[----:B------:R-:W-:Y:S01]  /*0370*/  BSSY.RECONVERGENT B0, `(.L_x_51) ;  /* 0x000004e000007945 */ /* 0x000fe20003800200 */
[----:B------:R-:W-:Y:S02]  /*0380*/  IMAD.MOV.U32 R7, RZ, RZ, RZ ;  /* 0x000000ffff077224 */ /* 0x000fe400078e00ff */
[----:B------:R-:W-:Y:S01]  /*0390*/  IMAD.MOV.U32 R5, RZ, RZ, RZ ;  /* 0x000000ffff057224 */ /* 0x000fe200078e00ff */
[----:B------:R-:W1:Y:S01]  /*03a0*/  LDCU UR8, c[0x0][0x3a0] ;  /* 0x00007400ff0877ac */ /* 0x000e620008000800 */
[----:B0-----:R-:W-:-:S04]  /*03b0*/  IADD3 R6, P0, PT, R2, UR6, RZ ;  /* 0x0000000602067c10 */ /* 0x001fc8000ff1e0ff */
[----:B------:R-:W-:-:S09]  /*03c0*/  IADD3.X R9, PT, PT, RZ, UR7, RZ, P0, !PT ;  /* 0x00000007ff097c10 */ /* 0x000fd200087fe4ff */
.L_x_56:
[----:B------:R-:W-:Y:S01]  /*03d0*/  IMAD.WIDE.U32 R10, R9, -0x2849cb25, RZ ;  /* 0xd7b634db090a7825 */ /* 0x000fe200078e00ff */
[----:B------:R-:W-:Y:S03]  /*03e0*/  BSSY.RECONVERGENT B1, `(.L_x_54) ;  /* 0x000001b000017945 */ /* 0x000fe60003800200 */
[----:B------:R-:W-:Y:S02]  /*03f0*/  IMAD.MOV.U32 R8, RZ, RZ, R6 ;  /* 0x000000ffff087224 */ /* 0x000fe400078e0006 */
[----:B------:R-:W-:-:S04]  /*0400*/  IMAD.WIDE.U32 R12, P0, R6, 0x431bde82, R10 ;  /* 0x431bde82060c7825 */ /* 0x000fc8000780000a */
[----:B------:R-:W-:Y:S01]  /*0410*/  IMAD.WIDE.U32 R10, R6, -0x2849cb25, RZ ;  /* 0xd7b634db060a7825 */ /* 0x000fe200078e00ff */
[----:B------:R-:W-:-:S03]  /*0420*/  MOV R14, R13 ;  /* 0x0000000d000e7202 */ /* 0x000fc60000000f00 */
[----:B------:R-:W-:Y:S01]  /*0430*/  IMAD.X R15, RZ, RZ, RZ, P0 ;  /* 0x000000ffff0f7224 */ /* 0x000fe200000e06ff */
[----:B------:R-:W-:-:S05]  /*0440*/  IADD3 RZ, P0, PT, R11, R12, RZ ;  /* 0x0000000c0bff7210 */ /* 0x000fca0007f1e0ff */
[----:B------:R-:W-:-:S05]  /*0450*/  IMAD.WIDE.U32.X R10, R9, 0x431bde82, R14, P0 ;  /* 0x431bde82090a7825 */ /* 0x000fca00000e040e */
[--C-:B------:R-:W-:Y:S02]  /*0460*/  SHF.R.U32.HI R0, RZ, 0x12, R11.reuse ;  /* 0x00000012ff007819 */ /* 0x100fe4000001160b */
[----:B------:R-:W-:-:S03]  /*0470*/  SHF.R.U64 R3, R10, 0x12, R11 ;  /* 0x000000120a037819 */ /* 0x000fc6000000120b */
[----:B------:R-:W-:Y:S02]  /*0480*/  IMAD R0, R0, -0xf4240, RZ ;  /* 0xfff0bdc000007824 */ /* 0x000fe400078e02ff */
[----:B------:R-:W-:-:S04]  /*0490*/  IMAD.WIDE.U32 R10, R3, -0xf4240, R8 ;  /* 0xfff0bdc0030a7825 */ /* 0x000fc800078e0008 */
[----:B------:R-:W-:Y:S01]  /*04a0*/  IMAD.MOV.U32 R8, RZ, RZ, 0x358637bd ;  /* 0x358637bdff087424 */ /* 0x000fe200078e00ff */
[----:B------:R-:W-:Y:S01]  /*04b0*/  IADD3 R11, PT, PT, R11, -R3, R0 ;  /* 0x800000030b0b7210 */ /* 0x000fe20007ffe000 */
[----:B------:R-:W-:-:S03]  /*04c0*/  HFMA2 R3, -RZ, RZ, 10.90625, 0.015625 ;  /* 0x49742400ff037431 */ /* 0x000fc600000001ff */
[----:B------:R-:W0:Y:S02]  /*04d0*/  I2F.U64 R0, R10 ;  /* 0x0000000a00007312 */ /* 0x000e240000301000 */
[----:B------:R-:W-:-:S04]  /*04e0*/  FFMA R3, -R8, R3, 1 ;  /* 0x3f80000008037423 */ /* 0x000fc80000000103 */
[----:B------:R-:W-:Y:S02]  /*04f0*/  FFMA R3, R3, -R8, -9.9999999747524270788e-07 ;  /* 0xb58637bd03037423 */ /* 0x000fe40000000808 */
[----:B0-----:R-:W0:Y:S02]  /*0500*/  FCHK P0, R0, -1000000 ;  /* 0xc974240000007902 */ /* 0x001e240000000000 */
[----:B------:R-:W-:-:S04]  /*0510*/  FFMA R8, R0, R3, RZ ;  /* 0x0000000300087223 */ /* 0x000fc800000000ff */
[----:B------:R-:W-:-:S04]  /*0520*/  FFMA R12, R8, 1000000, R0 ;  /* 0x49742400080c7823 */ /* 0x000fc80000000000 */
[----:B------:R-:W-:Y:S01]  /*0530*/  FFMA R3, R3, R12, R8 ;  /* 0x0000000c03037223 */ /* 0x000fe20000000008 */
[----:B0-----:R-:W-:Y:S06]  /*0540*/  @!P0 BRA `(.L_x_55) ;  /* 0x0000000000108947 */ /* 0x001fec0003800000 */
[----:B------:R-:W-:Y:S01]  /*0550*/  IMAD.MOV.U32 R3, RZ, RZ, -0x368bdc00 ;  /* 0xc9742400ff037424 */ /* 0x000fe200078e00ff */
[----:B------:R-:W-:-:S07]  /*0560*/  MOV R8, 0x580 ;  /* 0x0000058000087802 */ /* 0x000fce0000000f00 */
[----:B-1----:R-:W-:Y:S05]  /*0570*/  CALL.REL.NOINC `($__internal_3_$__cuda_sm3x_div_rn_noftz_f32_slowpath) ;  /* 0x0000000000cc7944 */ /* 0x002fea0003c00000 */
[----:B------:R-:W-:-:S07]  /*0580*/  IMAD.MOV.U32 R3, RZ, RZ, R0 ;  /* 0x000000ffff037224 */ /* 0x000fce00078e0000 */
.L_x_55:
[----:B-1----:R-:W-:Y:S05]  /*0590*/  BSYNC.RECONVERGENT B1 ;  /* 0x0000000000017941 */ /* 0x002fea0003800200 */
.L_x_54:
[----:B------:R-:W-:Y:S01]  /*05a0*/  FADD R3, R3, 1 ;  /* 0x3f80000003037421 */ /* 0x000fe20000000000 */
[----:B------:R-:W-:Y:S02]  /*05b0*/  IMAD.MOV.U32 R11, RZ, RZ, 0x3e055027 ;  /* 0x3e055027ff0b7424 */ /* 0x000fe400078e00ff */
[----:B------:R-:W-:Y:S02]  /*05c0*/  IMAD.MOV.U32 R12, RZ, RZ, 0x3039 ;  /* 0x00003039ff0c7424 */ /* 0x000fe400078e00ff */
[----:B------:R-:W-:Y:S01]  /*05d0*/  FSETP.GEU.AND P0, PT, R3, 1.175494350822287508e-38, PT ;  /* 0x008000000300780b */ /* 0x000fe20003f0e000 */
[----:B------:R-:W-:-:S12]  /*05e0*/  IMAD R9, R9, 0x41c64e6d, RZ ;  /* 0x41c64e6d09097824 */ /* 0x000fd800078e02ff */
[----:B------:R-:W-:-:S05]  /*05f0*/  @!P0 FMUL R3, R3, 8388608 ;  /* 0x4b00000003038820 */ /* 0x000fca0000400000 */
[----:B------:R-:W-:-:S04]  /*0600*/  IADD3 R0, PT, PT, R3, -0x3f2aaaab, RZ ;  /* 0xc0d5555503007810 */ /* 0x000fc80007ffe0ff */
[----:B------:R-:W-:-:S05]  /*0610*/  LOP3.LUT R8, R0, 0xff800000, RZ, 0xc0, !PT ;  /* 0xff80000000087812 */ /* 0x000fca00078ec0ff */
[----:B------:R-:W-:-:S04]  /*0620*/  IMAD.IADD R0, R3, 0x1, -R8 ;  /* 0x0000000103007824 */ /* 0x000fc800078e0a08 */
[----:B------:R-:W-:Y:S01]  /*0630*/  FADD R10, R0, -1 ;  /* 0xbf800000000a7421 */ /* 0x000fe20000000000 */
[----:B------:R-:W-:Y:S02]  /*0640*/  FSEL R0, RZ, -23, P0 ;  /* 0xc1b80000ff007808 */ /* 0x000fe40000000000 */
[----:B------:R-:W-:Y:S01]  /*0650*/  ISETP.GT.U32.AND P0, PT, R3, 0x7f7fffff, PT ;  /* 0x7f7fffff0300780c */ /* 0x000fe20003f04070 */
[----:B------:R-:W-:-:S04]  /*0660*/  FFMA R11, R10, -R11, 0.14084610342979431152 ;  /* 0x3e1039f60a0b7423 */ /* 0x000fc8000000080b */
[----:B------:R-:W-:-:S04]  /*0670*/  FFMA R11, R10, R11, -0.12148627638816833496 ;  /* 0xbdf8cdcc0a0b7423 */ /* 0x000fc8000000000b */
[----:B------:R-:W-:-:S04]  /*0680*/  FFMA R11, R10, R11, 0.13980610668659210205 ;  /* 0x3e0f29550a0b7423 */ /* 0x000fc8000000000b */
[----:B------:R-:W-:-:S04]  /*0690*/  FFMA R11, R10, R11, -0.16684235632419586182 ;  /* 0xbe2ad8b90a0b7423 */ /* 0x000fc8000000000b */
[----:B------:R-:W-:-:S04]  /*06a0*/  FFMA R11, R10, R11, 0.20012299716472625732 ;  /* 0x3e4ced0b0a0b7423 */ /* 0x000fc8000000000b */
[----:B------:R-:W-:-:S04]  /*06b0*/  FFMA R11, R10, R11, -0.24999669194221496582 ;  /* 0xbe7fff220a0b7423 */ /* 0x000fc8000000000b */
[----:B------:R-:W-:-:S04]  /*06c0*/  FFMA R11, R10, R11, 0.33333182334899902344 ;  /* 0x3eaaaa780a0b7423 */ /* 0x000fc8000000000b */
[C---:B------:R-:W-:Y:S01]  /*06d0*/  FFMA R13, R10.reuse, R11, -0.5 ;  /* 0xbf0000000a0d7423 */ /* 0x040fe2000000000b */
[----:B------:R-:W-:Y:S02]  /*06e0*/  I2FP.F32.S32 R11, R8 ;  /* 0x00000008000b7245 */ /* 0x000fe40000201400 */
[----:B------:R-:W-:Y:S01]  /*06f0*/  MOV R8, 0x7f800000 ;  /* 0x7f80000000087802 */ /* 0x000fe20000000f00 */
[C---:B------:R-:W-:Y:S02]  /*0700*/  FMUL R13, R10.reuse, R13 ;  /* 0x0000000d0a0d7220 */ /* 0x040fe40000400000 */
[----:B------:R-:W-:Y:S02]  /*0710*/  FFMA R0, R11, 1.1920928955078125e-07, R0 ;  /* 0x340000000b007823 */ /* 0x000fe40000000000 */
[----:B------:R-:W-:-:S04]  /*0720*/  FFMA R13, R10, R13, R10 ;  /* 0x0000000d0a0d7223 */ /* 0x000fc8000000000a */
[----:B------:R-:W-:Y:S01]  /*0730*/  FFMA R0, R0, 0.69314718246459960938, R13 ;  /* 0x3f31721800007823 */ /* 0x000fe2000000000d */
[C---:B------:R-:W-:Y:S01]  /*0740*/  @P0 FFMA R0, R3.reuse, R8, +INF ;  /* 0x7f80000003000423 */ /* 0x040fe20000000008 */
[----:B------:R-:W-:Y:S01]  /*0750*/  FSETP.NEU.AND P0, PT, R3, RZ, PT ;  /* 0x000000ff0300720b */ /* 0x000fe20003f0d000 */
[----:B------:R-:W-:-:S03]  /*0760*/  IMAD.MOV.U32 R13, RZ, RZ, 0x0 ;  /* 0x00000000ff0d7424 */ /* 0x000fc600078e00ff */
[----:B------:R-:W-:Y:S01]  /*0770*/  FSEL R0, R0, -INF , P0 ;  /* 0xff80000000007808 */ /* 0x000fe20000000000 */
[----:B------:R-:W-:-:S04]  /*0780*/  IMAD.WIDE.U32 R12, R6, 0x41c64e6d, R12 ;  /* 0x41c64e6d060c7825 */ /* 0x000fc800078e000c */
[----:B------:R-:W-:Y:S01]  /*0790*/  FFMA R7, R0, -R4, R7 ;  /* 0x8000000400077223 */ /* 0x000fe20000000007 */
[----:B------:R-:W-:Y:S02]  /*07a0*/  IMAD.IADD R9, R13, 0x1, R9 ;  /* 0x000000010d097824 */ /* 0x000fe400078e0209 */
[----:B------:R-:W-:Y:S02]  /*07b0*/  IMAD.MOV.U32 R6, RZ, RZ, R12 ;  /* 0x000000ffff067224 */ /* 0x000fe400078e000c */
[C---:B------:R-:W-:Y:S02]  /*07c0*/  FSETP.GEU.AND P0, PT, R7.reuse, UR8, PT ;  /* 0x0000000807007c0b */ /* 0x040fe4000bf0e000 */
[----:B------:R-:W-:-:S11]  /*07d0*/  FSETP.LT.AND P1, PT, R7, UR8, PT ;  /* 0x0000000807007c0b */ /* 0x000fd6000bf21000 */
[----:B------:R-:W0:Y:S01]  /*07e0*/  @!P0 LDC.64 R10, c[0x0][0x388] ;  /* 0x0000e200ff0a8b82 */ /* 0x000e220000000a00 */
[----:B------:R-:W-:Y:S01]  /*07f0*/  @!P0 IMAD R3, R2, 0x3e8, R5 ;  /* 0x000003e802038824 */ /* 0x000fe200078e0205 */
[----:B------:R-:W-:-:S03]  /*0800*/  @!P0 IADD3 R5, PT, PT, R5, 0x1, RZ ;  /* 0x0000000105058810 */ /* 0x000fc60007ffe0ff */
[----:B0-----:R-:W-:-:S05]  /*0810*/  @!P0 IMAD.WIDE.U32 R10, R3, 0x4, R10 ;  /* 0x00000004030a8825 */ /* 0x001fca00078e000a */
[----:B------:R0:W-:Y:S01]  /*0820*/  @!P0 STG.E desc[UR4][R10.64], R7 ;  /* 0x000000070a008986 */ /* 0x0001e2000c101904 */
[----:B------:R-:W-:-:S13]  /*0830*/  ISETP.GE.U32.AND P0, PT, R5, 0x3e8, PT ;  /* 0x000003e80500780c */ /* 0x000fda0003f06070 */
[----:B0-----:R-:W-:Y:S05]  /*0840*/  @!P0 BRA P1, `(.L_x_56) ;  /* 0xfffffff800e08947 */ /* 0x001fea000083ffff */
[----:B------:R-:W-:Y:S05]  /*0850*/  BSYNC.RECONVERGENT B0 ;  /* 0x0000000000007941 */ /* 0x000fea0003800200 */
.L_x_51:
[----:B------:R-:W0:Y:S02]  /*0860*/  LDCU.64 UR6, c[0x0][0x390] ;  /* 0x00007200ff0677ac */ /* 0x000e240008000a00 */
[----:B0-----:R-:W-:-:S04]  /*0870*/  LEA R6, P0, R2, UR6, 0x2 ;  /* 0x0000000602067c11 */ /* 0x001fc8000f8010ff */
[----:B------:R-:W-:-:S05]  /*0880*/  LEA.HI.X R7, R2, UR7, RZ, 0x2, P0 ;  /* 0x0000000702077c11 */ /* 0x000fca00080f14ff */
[----:B------:R-:W-:Y:S01]  /*0890*/  STG.E desc[UR4][R6.64], R5 ;  /* 0x0000000506007986 */ /* 0x000fe2000c101904 */
[----:B------:R-:W-:Y:S05]  /*08a0*/  EXIT ;  /* 0x000000000000794d */ /* 0x000fea0003800000 */
        .weak           $__internal_3_$__cuda_sm3x_div_rn_noftz_f32_slowpath
        .type           $__internal_3_$__cuda_sm3x_div_rn_noftz_f32_slowpath,@function
        .size           $__internal_3_$__cuda_sm3x_div_rn_noftz_f32_slowpath,(.L_x_72 - $__internal_3_$__cuda_sm3x_div_rn_noftz_f32_slowpath)
$__internal_3_$__cuda_sm3x_div_rn_noftz_f32_slowpath:
[----:B------:R-:W-:Y:S01]  /*08b0*/  SHF.R.U32.HI R11, RZ, 0x17, R3 ;  /* 0x00000017ff0b7819 */ /* 0x000fe20000011603 */
[----:B------:R-:W-:Y:S01]  /*08c0*/  BSSY.RECONVERGENT B2, `(.L_x_57) ;  /* 0x0000062000027945 */ /* 0x000fe20003800200 */
        /* <DEDUP_REMOVED lines=27> */
[----:B------:R-:W-:Y:S01]  /*0a80*/  @P0 IMAD.MOV.U32 R10, RZ, RZ, RZ ;  /* 0x000000ffff0a0224 */ /* 0x000fe200078e00ff */
[----:B------:R-:W-:Y:S01]  /*0a90*/  @!P0 MOV R10, 0xffffffc0 ;  /* 0xffffffc0000a8802 */ /* 0x000fe20000000f00 */
[----:B------:R-:W-:Y:S01]  /*0aa0*/  @!P0 FFMA R0, R0, 1.84467440737095516160e+19, RZ ;  /* 0x5f80000000008823 */ /* 0x000fe200000000ff */
[----:B------:R-:W-:-:S03]  /*0ab0*/  @!P1 FFMA R3, R3, 1.84467440737095516160e+19, RZ ;  /* 0x5f80000003039823 */ /* 0x000fc600000000ff */
[----:B------:R-:W-:-:S07]  /*0ac0*/  @!P1 VIADD R10, R10, 0x40 ;  /* 0x000000400a0a9836 */ /* 0x000fce0000000000 */
.L_x_58:
[----:B------:R-:W-:Y:S01]  /*0ad0*/  LEA R12, R11, 0xc0800000, 0x17 ;  /* 0xc08000000b0c7811 */ /* 0x000fe200078eb8ff */
[----:B------:R-:W-:Y:S03]  /*0ae0*/  BSSY.RECONVERGENT B3, `(.L_x_63) ;  /* 0x0000036000037945 */ /* 0x000fe60003800200 */
[----:B------:R-:W-:Y:S01]  /*0af0*/  IADD3 R12, PT, PT, -R12, R3, RZ ;  /* 0x000000030c0c7210 */ /* 0x000fe20007ffe1ff */
[----:B------:R-:W-:-:S03]  /*0b00*/  VIADD R3, R14, 0xffffff81 ;  /* 0xffffff810e037836 */ /* 0x000fc60000000000 */
[----:B------:R-:W0:Y:S01]  /*0b10*/  MUFU.RCP R13, R12 ;  /* 0x0000000c000d7308 */ /* 0x000e220000001000 */
[----:B------:R-:W-:Y:S01]  /*0b20*/  FADD.FTZ R15, -R12, -RZ ;  /* 0x800000ff0c0f7221 */ /* 0x000fe20000010100 */
[C---:B------:R-:W-:Y:S01]  /*0b30*/  IMAD R0, R3.reuse, -0x800000, R0 ;  /* 0xff80000003007824 */ /* 0x040fe200078e0200 */
[----:B------:R-:W-:-:S04]  /*0b40*/  IADD3 R11, PT, PT, R3, 0x7f, -R11 ;  /* 0x0000007f030b7810 */ /* 0x000fc80007ffe80b */
[----:B------:R-:W-:Y:S01]  /*0b50*/  IADD3 R11, PT, PT, R11, R10, RZ ;  /* 0x0000000a0b0b7210 */ /* 0x000fe20007ffe0ff */
[----:B0-----:R-:W-:-:S04]  /*0b60*/  FFMA R14, R13, R15, 1 ;  /* 0x3f8000000d0e7423 */ /* 0x001fc8000000000f */
[----:B------:R-:W-:-:S04]  /*0b70*/  FFMA R16, R13, R14, R13 ;  /* 0x0000000e0d107223 */ /* 0x000fc8000000000d */
[----:B------:R-:W-:-:S04]  /*0b80*/  FFMA R13, R0, R16, RZ ;  /* 0x00000010000d7223 */ /* 0x000fc800000000ff */
[----:B------:R-:W-:-:S04]  /*0b90*/  FFMA R14, R15, R13, R0 ;  /* 0x0000000d0f0e7223 */ /* 0x000fc80000000000 */
[----:B------:R-:W-:-:S04]  /*0ba0*/  FFMA R13, R16, R14, R13 ;  /* 0x0000000e100d7223 */ /* 0x000fc8000000000d */
[----:B------:R-:W-:-:S04]  /*0bb0*/  FFMA R14, R15, R13, R0 ;  /* 0x0000000d0f0e7223 */ /* 0x000fc80000000000 */
[----:B------:R-:W-:-:S05]  /*0bc0*/  FFMA R0, R16, R14, R13 ;  /* 0x0000000e10007223 */ /* 0x000fca000000000d */
[----:B------:R-:W-:-:S04]  /*0bd0*/  SHF.R.U32.HI R3, RZ, 0x17, R0 ;  /* 0x00000017ff037819 */ /* 0x000fc80000011600 */
[----:B------:R-:W-:-:S05]  /*0be0*/  LOP3.LUT R3, R3, 0xff, RZ, 0xc0, !PT ;  /* 0x000000ff03037812 */ /* 0x000fca00078ec0ff */
[----:B------:R-:W-:-:S05]  /*0bf0*/  IMAD.IADD R15, R3, 0x1, R11 ;  /* 0x00000001030f7824 */ /* 0x000fca00078e020b */
[----:B------:R-:W-:-:S04]  /*0c00*/  IADD3 R3, PT, PT, R15, -0x1, RZ ;  /* 0xffffffff0f037810 */ /* 0x000fc80007ffe0ff */
        /* <DEDUP_REMOVED lines=10> */
[C---:B------:R-:W-:Y:S02]  /*0cb0*/  VIADD R12, R15.reuse, 0x20 ;  /* 0x000000200f0c7836 */ /* 0x040fe40000000000 */
[CCC-:B------:R-:W-:Y:S01]  /*0cc0*/  FFMA.RM R10, R16.reuse, R14.reuse, R13.reuse ;  /* 0x0000000e100a7223 */ /* 0x1c0fe2000000400d */
[----:B------:R-:W-:Y:S02]  /*0cd0*/  ISETP.NE.AND P2, PT, R15, RZ, PT ;  /* 0x000000ff0f00720c */ /* 0x000fe40003f45270 */
[----:B------:R-:W-:Y:S01]  /*0ce0*/  LOP3.LUT R11, R3, 0x7fffff, RZ, 0xc0, !PT ;  /* 0x007fffff030b7812 */ /* 0x000fe200078ec0ff */
[----:B------:R-:W-:Y:S01]  /*0cf0*/  FFMA.RP R3, R16, R14, R13 ;  /* 0x0000000e10037223 */ /* 0x000fe2000000800d */
[----:B------:R-:W-:Y:S02]  /*0d00*/  ISETP.NE.AND P1, PT, R15, RZ, PT ;  /* 0x000000ff0f00720c */ /* 0x000fe40003f25270 */
[----:B------:R-:W-:-:S02]  /*0d10*/  LOP3.LUT R11, R11, 0x800000, RZ, 0xfc, !PT ;  /* 0x008000000b0b7812 */ /* 0x000fc400078efcff */
[----:B------:R-:W-:Y:S02]  /*0d20*/  IADD3 R13, PT, PT, -R15, RZ, RZ ;  /* 0x000000ff0f0d7210 */ /* 0x000fe40007ffe1ff */
[----:B------:R-:W-:Y:S02]  /*0d30*/  SHF.L.U32 R12, R11, R12, RZ ;  /* 0x0000000c0b0c7219 */ /* 0x000fe400000006ff */
[----:B------:R-:W-:Y:S02]  /*0d40*/  FSETP.NEU.FTZ.AND P0, PT, R3, R10, PT ;  /* 0x0000000a0300720b */ /* 0x000fe40003f1d000 */
[----:B------:R-:W-:Y:S02]  /*0d50*/  SEL R10, R13, RZ, P2 ;  /* 0x000000ff0d0a7207 */ /* 0x000fe40001000000 */
[----:B------:R-:W-:Y:S02]  /*0d60*/  ISETP.NE.AND P1, PT, R12, RZ, P1 ;  /* 0x000000ff0c00720c */ /* 0x000fe40000f25270 */
[----:B------:R-:W-:-:S02]  /*0d70*/  SHF.R.U32.HI R10, RZ, R10, R11 ;  /* 0x0000000aff0a7219 */ /* 0x000fc4000001160b */
[----:B------:R-:W-:Y:S02]  /*0d80*/  PLOP3.LUT P0, PT, P0, P1, PT, 0xf8, 0x8f ;  /* 0x00000000008f781c */ /* 0x000fe40000703f70 */
[----:B------:R-:W-:Y:S02]  /*0d90*/  SHF.R.U32.HI R12, RZ, 0x1, R10 ;  /* 0x00000001ff0c7819 */ /* 0x000fe4000001160a */
[----:B------:R-:W-:-:S04]  /*0da0*/  SEL R3, RZ, 0x1, !P0 ;  /* 0x00000001ff037807 */ /* 0x000fc80004000000 */
[----:B------:R-:W-:-:S04]  /*0db0*/  LOP3.LUT R3, R3, 0x1, R12, 0xf8, !PT ;  /* 0x0000000103037812 */ /* 0x000fc800078ef80c */
[----:B------:R-:W-:-:S05]  /*0dc0*/  LOP3.LUT R3, R3, R10, RZ, 0xc0, !PT ;  /* 0x0000000a03037212 */ /* 0x000fca00078ec0ff */
[----:B------:R-:W-:-:S05]  /*0dd0*/  IMAD.IADD R3, R12, 0x1, R3 ;  /* 0x000000010c037824 */ /* 0x000fca00078e0203 */
[----:B------:R-:W-:Y:S01]  /*0de0*/  LOP3.LUT R0, R3, R0, RZ, 0xfc, !PT ;  /* 0x0000000003007212 */ /* 0x000fe200078efcff */
[----:B------:R-:W-:Y:S06]  /*0df0*/  BRA `(.L_x_66) ;  /* 0x0000000000107947 */ /* 0x000fec0003800000 */
.L_x_65:
[----:B------:R-:W-:-:S04]  /*0e00*/  LOP3.LUT R0, R0, 0x80000000, RZ, 0xc0, !PT ;  /* 0x8000000000007812 */ /* 0x000fc800078ec0ff */
[----:B------:R-:W-:Y:S01]  /*0e10*/  LOP3.LUT R0, R0, 0x7f800000, RZ, 0xfc, !PT ;  /* 0x7f80000000007812 */ /* 0x000fe200078efcff */
[----:B------:R-:W-:Y:S06]  /*0e20*/  BRA `(.L_x_66) ;  /* 0x0000000000047947 */ /* 0x000fec0003800000 */
.L_x_64:
[----:B------:R-:W-:-:S07]  /*0e30*/  LEA R0, R11, R0, 0x17 ;  /* 0x000000000b007211 */ /* 0x000fce00078eb8ff */
.L_x_66:
[----:B------:R-:W-:Y:S05]  /*0e40*/  BSYNC.RECONVERGENT B3 ;  /* 0x0000000000037941 */ /* 0x000fea0003800200 */
.L_x_63:
[----:B------:R-:W-:Y:S05]  /*0e50*/  BRA `(.L_x_67) ;  /* 0x0000000000207947 */ /* 0x000fea0003800000 */
.L_x_62:
[----:B------:R-:W-:-:S04]  /*0e60*/  LOP3.LUT R0, R3, 0x80000000, R0, 0x48, !PT ;  /* 0x8000000003007812 */ /* 0x000fc800078e4800 */
[----:B------:R-:W-:Y:S01]  /*0e70*/  LOP3.LUT R0, R0, 0x7f800000, RZ, 0xfc, !PT ;  /* 0x7f80000000007812 */ /* 0x000fe200078efcff */
[----:B------:R-:W-:Y:S06]  /*0e80*/  BRA `(.L_x_67) ;  /* 0x0000000000147947 */ /* 0x000fec0003800000 */
.L_x_61:
[----:B------:R-:W-:Y:S01]  /*0e90*/  LOP3.LUT R0, R3, 0x80000000, R0, 0x48, !PT ;  /* 0x8000000003007812 */ /* 0x000fe200078e4800 */
[----:B------:R-:W-:Y:S06]  /*0ea0*/  BRA `(.L_x_67) ;  /* 0x00000000000c7947 */ /* 0x000fec0003800000 */
.L_x_60:
[----:B------:R-:W0:Y:S01]  /*0eb0*/  MUFU.RSQ R0, -QNAN ;  /* 0xffc0000000007908 */ /* 0x000e220000001400 */
[----:B------:R-:W-:Y:S05]  /*0ec0*/  BRA `(.L_x_67) ;  /* 0x0000000000047947 */ /* 0x000fea0003800000 */
.L_x_59:
[----:B------:R-:W-:-:S07]  /*0ed0*/  FADD.FTZ R0, R0, R3 ;  /* 0x0000000300007221 */ /* 0x000fce0000010000 */
.L_x_67:
[----:B------:R-:W-:Y:S05]  /*0ee0*/  BSYNC.RECONVERGENT B2 ;  /* 0x0000000000027941 */ /* 0x000fea0003800200 */
.L_x_57:
[----:B------:R-:W-:Y:S02]  /*0ef0*/  HFMA2 R11, -RZ, RZ, 0, 0 ;  /* 0x00000000ff0b7431 */ /* 0x000fe400000001ff */
[----:B------:R-:W-:-:S04]  /*0f00*/  IMAD.MOV.U32 R10, RZ, RZ, R8 ;  /* 0x000000ffff0a7224 */ /* 0x000fc800078e0008 */
[----:B0-----:R-:W-:Y:S05]  /*0f10*/  RET.REL.NODEC R10 `(encode_spikes_rate) ;  /* 0xfffffff00a387950 */ /* 0x001fea0003c3ffff */
.L_x_68:
        /* <DEDUP_REMOVED lines=14> */
.L_x_72:


//--------------------- .nv.shared.compute_coherence --------------------------
	.section	.nv.shared.compute_coherence,"aw",@nobits
	.sectionflags	@""
	.align	4
.nv.shared.compute_coherence:
	.zero		2048


//--------------------- .nv.shared.reserved.0     --------------------------
	.section	.nv.shared.reserved.0,"aw",@nobits
	.weak		__nv_reservedSMEM_offset_0_alias
	.size		__nv_reservedSMEM_offset_0_alias, 0, 64
	.other		__nv_reservedSMEM_offset_0_alias,@"STO_CUDA_RESERVED_SHARED STV_DEFAULT"
__nv_reservedSMEM_offset_0_alias:
	.zero		0
	.zero		64


//--------------------- .nv.constant0.compute_coherence --------------------------
	.section	.nv.constant0.compute_coherence,"a",@progbits
	.sectionflags	@""
	.align	4
.nv.constant0.compute_coherence:
	.zero		916


//--------------------- .nv.constant0.detect_patterns --------------------------
	.section	.nv.constant0.detect_patterns,"a",@progbits
	.sectionflags	@""
	.align	4
.nv.constant0.detect_patterns:
	.zero		928


//--------------------- .nv.constant0.reservoir_update --------------------------
	.section	.nv.constant0.reservoir_update,"a",@progbits
	.sectionflags	@""
	.align	4
.nv.constant0.reservoir_update:
	.zero		952


//--------------------- .nv.constant0.encode_spikes_rate --------------------------
	.section	.nv.constant0.encode_spikes_rate,"a",@progbits
	.sectionflags	@""
	.align	4
.nv.constant0.encode_spikes_rate:
	.zero		952


//--------------------- SYMBOLS --------------------------

	.type		.nv.reservedSmem.offset0,@object
	.size		.nv.reservedSmem.offset0,0x4
	.type		.nv.reservedSmem.cap,@object
	.size		.nv.reservedSmem.cap,0x4
